	.target	sm_90a

	.elftype	@"ET_EXEC"


//--------------------- .note.nv.tkinfo           --------------------------
	.section	.note.nv.tkinfo,"",@"SHT_NOTE"
	.sectionflags	@"SHF_NOTE_NV_TKINFO"
	.tkinfo
        /*0018*/ 	.word	0x00000002
        /*0030*/ 	.string	""
        /*0030*/ 	.string	"ptxas"
        /*0030*/ 	.string	"Cuda compilation tools, release 13.0, V13.0.88"
        /*0030*/ 	.string	"Build cuda_13.0.r13.0/compiler.36424714_0"
        /*0030*/ 	.string	"-arch sm_90a -m 64 "



//--------------------- .note.nv.cuinfo           --------------------------
	.section	.note.nv.cuinfo,"",@"SHT_NOTE"
	.sectionflags	@"SHF_NOTE_NV_CUINFO"
        /*0018*/ 	.short	0x0002
        /*001a*/ 	.short	0x005a
        /*001c*/ 	.short	0x0082
	.zero		2


//--------------------- .nv.info                  --------------------------
	.section	.nv.info,"",@"SHT_CUDA_INFO"
	.align	4


	//----- nvinfo : EIATTR_REGCOUNT
	.align		4
        /*0000*/ 	.byte	0x04, 0x2f
        /*0002*/ 	.short	(.L_15 - .L_14)
	.align		4
.L_14:
        /*0004*/ 	.word	index@(_ZN7cutlass13device_kernelINS_4gemm6kernel13GemmUniversalIN4cute5tupleIJiiiiEEENS1_10collective13CollectiveMmaINS1_34MainloopSm90TmaGmmaWarpSpecializedILi5ENS5_IJNS4_1CILi1EEESB_SB_EEENS1_35KernelTmaWarpSpecializedCooperativeEEENS5_IJNSA_ILi128EEENSA_ILi32EEENSA_ILi256EEEEEEaNS5_IJlSB_lEEEaSJ_NS4_8TiledMMAINS4_8MMA_AtomIJNS4_4SM904GMMA26MMA_64x32x32_S32S8S8_SS_TNEEEENS4_6LayoutINS5_IJNSA_ILi2EEESB_SB_EEENS5_IJSB_NSA_ILi0EEEST_EEEEENS5_IJNS4_10UnderscoreESW_SW_EEEEENS4_13SM90_TMA_LOADENS4_14ComposedLayoutINS4_7SwizzleILi3ELi4ELi3EEENS4_18smem_ptr_flag_bitsILi8EEENSQ_INS5_IJNSA_ILi8EEESF_EEENS5_IJSF_SB_EEEEEEEvNS4_8identityESZ_S19_vS1A_EENS_8epilogue10collective6detail29Sm90TmaWarpSpecializedAdapterINS1D_15DefaultEpilogueIaSJ_SJ_NS1C_6thread17LinearCombinationIaLi1EiiLNS1H_9ScaleType4KindE0ELNS_15FloatRoundStyleE2EaEENS1_15EpilogueDefaultEEEEEvvEEEEvNT_6ParamsE)
        /*0008*/ 	.word	0x000000a8


	//----- nvinfo : EIATTR_FRAME_SIZE
	.align		4
.L_15:
        /*000c*/ 	.byte	0x04, 0x11
        /*000e*/ 	.short	(.L_17 - .L_16)
	.align		4
.L_16:
        /*0010*/ 	.word	index@(_ZN7cutlass13device_kernelINS_4gemm6kernel13GemmUniversalIN4cute5tupleIJiiiiEEENS1_10collective13CollectiveMmaINS1_34MainloopSm90TmaGmmaWarpSpecializedILi5ENS5_IJNS4_1CILi1EEESB_SB_EEENS1_35KernelTmaWarpSpecializedCooperativeEEENS5_IJNSA_ILi128EEENSA_ILi32EEENSA_ILi256EEEEEEaNS5_IJlSB_lEEEaSJ_NS4_8TiledMMAINS4_8MMA_AtomIJNS4_4SM904GMMA26MMA_64x32x32_S32S8S8_SS_TNEEEENS4_6LayoutINS5_IJNSA_ILi2EEESB_SB_EEENS5_IJSB_NSA_ILi0EEEST_EEEEENS5_IJNS4_10UnderscoreESW_SW_EEEEENS4_13SM90_TMA_LOADENS4_14ComposedLayoutINS4_7SwizzleILi3ELi4ELi3EEENS4_18smem_ptr_flag_bitsILi8EEENSQ_INS5_IJNSA_ILi8EEESF_EEENS5_IJSF_SB_EEEEEEEvNS4_8identityESZ_S19_vS1A_EENS_8epilogue10collective6detail29Sm90TmaWarpSpecializedAdapterINS1D_15DefaultEpilogueIaSJ_SJ_NS1C_6thread17LinearCombinationIaLi1EiiLNS1H_9ScaleType4KindE0ELNS_15FloatRoundStyleE2EaEENS1_15EpilogueDefaultEEEEEvvEEEEvNT_6ParamsE)
        /*0014*/ 	.word	0x00000000


	//----- nvinfo : EIATTR_MIN_STACK_SIZE
	.align		4
.L_17:
        /*0018*/ 	.byte	0x04, 0x12
        /*001a*/ 	.short	(.L_19 - .L_18)
	.align		4
.L_18:
        /*001c*/ 	.word	index@(_ZN7cutlass13device_kernelINS_4gemm6kernel13GemmUniversalIN4cute5tupleIJiiiiEEENS1_10collective13CollectiveMmaINS1_34MainloopSm90TmaGmmaWarpSpecializedILi5ENS5_IJNS4_1CILi1EEESB_SB_EEENS1_35KernelTmaWarpSpecializedCooperativeEEENS5_IJNSA_ILi128EEENSA_ILi32EEENSA_ILi256EEEEEEaNS5_IJlSB_lEEEaSJ_NS4_8TiledMMAINS4_8MMA_AtomIJNS4_4SM904GMMA26MMA_64x32x32_S32S8S8_SS_TNEEEENS4_6LayoutINS5_IJNSA_ILi2EEESB_SB_EEENS5_IJSB_NSA_ILi0EEEST_EEEEENS5_IJNS4_10UnderscoreESW_SW_EEEEENS4_13SM90_TMA_LOADENS4_14ComposedLayoutINS4_7SwizzleILi3ELi4ELi3EEENS4_18smem_ptr_flag_bitsILi8EEENSQ_INS5_IJNSA_ILi8EEESF_EEENS5_IJSF_SB_EEEEEEEvNS4_8identityESZ_S19_vS1A_EENS_8epilogue10collective6detail29Sm90TmaWarpSpecializedAdapterINS1D_15DefaultEpilogueIaSJ_SJ_NS1C_6thread17LinearCombinationIaLi1EiiLNS1H_9ScaleType4KindE0ELNS_15FloatRoundStyleE2EaEENS1_15EpilogueDefaultEEEEEvvEEEEvNT_6ParamsE)
        /*0020*/ 	.word	0x00000000
.L_19:


//--------------------- .nv.compat                --------------------------
	.section	.nv.compat,"",@"SHT_CUDA_COMPAT_INFO"
	.align	4
        /*0000*/ 	.byte	0x02, 0x09, 0x01, 0x00, 0x02, 0x02, 0x04, 0x00, 0x02, 0x05, 0x05, 0x00, 0x03, 0x07, 0x01, 0x01
        /*0010*/ 	.byte	0x02, 0x03, 0x01, 0x00, 0x02, 0x06, 0x01, 0x00, 0x04, 0x0b, 0x08, 0x00, 0x00, 0x00, 0x00, 0x00
        /*0020*/ 	.byte	0x00, 0x00, 0x00, 0x00


//--------------------- .nv.info._ZN7cutlass13device_kernelINS_4gemm6kernel13GemmUniversalIN4cute5tupleIJiiiiEEENS1_10collective13CollectiveMmaINS1_34MainloopSm90TmaGmmaWarpSpecializedILi5ENS5_IJNS4_1CILi1EEESB_SB_EEENS1_35KernelTmaWarpSpecializedCooperativeEEENS5_IJNSA_ILi128EEENSA_ILi32EEENSA_ILi256EEEEEEaNS5_IJlSB_lEEEaSJ_NS4_8TiledMMAINS4_8MMA_AtomIJNS4_4SM904GMMA26MMA_64x32x32_S32S8S8_SS_TNEEEENS4_6LayoutINS5_IJNSA_ILi2EEESB_SB_EEENS5_IJSB_NSA_ILi0EEEST_EEEEENS5_IJNS4_10UnderscoreESW_SW_EEEEENS4_13SM90_TMA_LOADENS4_14ComposedLayoutINS4_7SwizzleILi3ELi4ELi3EEENS4_18smem_ptr_flag_bitsILi8EEENSQ_INS5_IJNSA_ILi8EEESF_EEENS5_IJSF_SB_EEEEEEEvNS4_8identityESZ_S19_vS1A_EENS_8epilogue10collective6detail29Sm90TmaWarpSpecializedAdapterINS1D_15DefaultEpilogueIaSJ_SJ_NS1C_6thread17LinearCombinationIaLi1EiiLNS1H_9ScaleType4KindE0ELNS_15FloatRoundStyleE2EaEENS1_15EpilogueDefaultEEEEEvvEEEEvNT_6ParamsE --------------------------
	.section	.nv.info._ZN7cutlass13device_kernelINS_4gemm6kernel13GemmUniversalIN4cute5tupleIJiiiiEEENS1_10collective13CollectiveMmaINS1_34MainloopSm90TmaGmmaWarpSpecializedILi5ENS5_IJNS4_1CILi1EEESB_SB_EEENS1_35KernelTmaWarpSpecializedCooperativeEEENS5_IJNSA_ILi128EEENSA_ILi32EEENSA_ILi256EEEEEEaNS5_IJlSB_lEEEaSJ_NS4_8TiledMMAINS4_8MMA_AtomIJNS4_4SM904GMMA26MMA_64x32x32_S32S8S8_SS_TNEEEENS4_6LayoutINS5_IJNSA_ILi2EEESB_SB_EEENS5_IJSB_NSA_ILi0EEEST_EEEEENS5_IJNS4_10UnderscoreESW_SW_EEEEENS4_13SM90_TMA_LOADENS4_14ComposedLayoutINS4_7SwizzleILi3ELi4ELi3EEENS4_18smem_ptr_flag_bitsILi8EEENSQ_INS5_IJNSA_ILi8EEESF_EEENS5_IJSF_SB_EEEEEEEvNS4_8identityESZ_S19_vS1A_EENS_8epilogue10collective6detail29Sm90TmaWarpSpecializedAdapterINS1D_15DefaultEpilogueIaSJ_SJ_NS1C_6thread17LinearCombinationIaLi1EiiLNS1H_9ScaleType4KindE0ELNS_15FloatRoundStyleE2EaEENS1_15EpilogueDefaultEEEEEvvEEEEvNT_6ParamsE,"",@"SHT_CUDA_INFO"
	.sectionflags	@""
	.align	4


	//----- nvinfo : EIATTR_CUDA_API_VERSION
	.align		4
        /*0000*/ 	.byte	0x04, 0x37
        /*0002*/ 	.short	(.L_21 - .L_20)
.L_20:
        /*0004*/ 	.word	0x00000082


	//----- nvinfo : EIATTR_KPARAM_INFO
	.align		4
.L_21:
        /*0008*/ 	.byte	0x04, 0x17
        /*000a*/ 	.short	(.L_23 - .L_22)
.L_22:
        /*000c*/ 	.word	0x00000000
        /*0010*/ 	.short	0x0000
        /*0012*/ 	.short	0x0070
        /*0014*/ 	.byte	0x00, 0xf0, 0x01, 0x10


	//----- nvinfo : EIATTR_SPARSE_MMA_MASK
	.align		4
.L_23:
        /*0018*/ 	.byte	0x03, 0x50
        /*001a*/ 	.short	0x0000


	//----- nvinfo : EIATTR_MAXREG_COUNT
	.align		4
        /*001c*/ 	.byte	0x03, 0x1b
        /*001e*/ 	.short	0x00a8


	//----- nvinfo : EIATTR_NUM_BARRIERS
	.align		4
        /*0020*/ 	.byte	0x02, 0x4c
        /*0022*/ 	.byte	0x01
	.zero		1


	//----- nvinfo : EIATTR_EXTERNS
	.align		4
        /*0024*/ 	.byte	0x04, 0x0f
        /*0026*/ 	.short	(.L_25 - .L_24)


	//   ....[0]....
	.align		4
.L_24:
        /*0028*/ 	.word	index@(__assertfail)


	//----- nvinfo : EIATTR_MERCURY_ISA_VERSION
	.align		4
.L_25:
        /*002c*/ 	.byte	0x03, 0x5f
        /*002e*/ 	.short	0x0101


	//----- nvinfo : EIATTR_INT_WARP_WIDE_INSTR_OFFSETS
	.align		4
        /*0030*/ 	.byte	0x04, 0x31
        /*0032*/ 	.short	(.L_27 - .L_26)


	//   ....[0]....
.L_26:
        /*0034*/ 	.word	0x000003e0


	//   ....[1]....
        /*0038*/ 	.word	0x00000410


	//   ....[2]....
        /*003c*/ 	.word	0x000004f0


	//----- nvinfo : EIATTR_COOP_GROUP_MASK_REGIDS
	.align		4
.L_27:
        /*0040*/ 	.byte	0x04, 0x29
        /*0042*/ 	.short	(.L_29 - .L_28)


	//   ....[0]....
.L_28:
        /*0044*/ 	.word	0xffffffff


	//   ....[1]....
        /*0048*/ 	.word	0xffffffff


	//   ....[2]....
        /*004c*/ 	.word	0xffffffff


	//   ....[3]....
        /*0050*/ 	.word	0xffffffff


	//   ....[4]....
        /*0054*/ 	.word	0xffffffff


	//----- nvinfo : EIATTR_COOP_GROUP_INSTR_OFFSETS
	.align		4
.L_29:
        /*0058*/ 	.byte	0x04, 0x28
        /*005a*/ 	.short	(.L_31 - .L_30)


	//   ....[0]....
.L_30:
        /*005c*/ 	.word	0x00000060


	//   ....[1]....
        /*0060*/ 	.word	0x00000070


	//   ....[2]....
        /*0064*/ 	.word	0x00000130


	//   ....[3]....
        /*0068*/ 	.word	0x000002e0


	//   ....[4]....
        /*006c*/ 	.word	0x00001070


	//----- nvinfo : EIATTR_REG_RECONFIG
	.align		4
.L_31:
        /*0070*/ 	.byte	0x01, 0x54
	.zero		2


	//----- nvinfo : EIATTR_SYSCALL_OFFSETS
	.align		4
        /*0074*/ 	.byte	0x04, 0x46
        /*0076*/ 	.short	(.L_33 - .L_32)


	//   ....[0]....
.L_32:
        /*0078*/ 	.word	0x00001240


	//----- nvinfo : EIATTR_MBARRIER_INSTR_OFFSETS
	.align		4
.L_33:
        /*007c*/ 	.byte	0x04, 0x39
        /*007e*/ 	.short	(.L_35 - .L_34)


	//   ....[0]....
.L_34:
        /*0080*/ 	.word	0x00000230
        /*0084*/ 	.word	0x000000ff
        /*0088*/ 	.word	0x00000000
        /*008c*/ 	.short	0x0100
        /*008e*/ 	.byte	0x08
	.zero		1


	//   ....[1]....
        /*0090*/ 	.word	0x00000240
        /*0094*/ 	.word	0x000000ff
        /*0098*/ 	.word	0x00000028
        /*009c*/ 	.short	0x0100
        /*009e*/ 	.byte	0x08
	.zero		1


	//   ....[2]....
        /*00a0*/ 	.word	0x00000250
        /*00a4*/ 	.word	0x000000ff
        /*00a8*/ 	.word	0x00000008
        /*00ac*/ 	.short	0x0100
        /*00ae*/ 	.byte	0x08
	.zero		1


	//   ....[3]....
        /*00b0*/ 	.word	0x00000260
        /*00b4*/ 	.word	0x000000ff
        /*00b8*/ 	.word	0x00000030
        /*00bc*/ 	.short	0x0100
        /*00be*/ 	.byte	0x08
	.zero		1


	//   ....[4]....
        /*00c0*/ 	.word	0x00000270
        /*00c4*/ 	.word	0x000000ff
        /*00c8*/ 	.word	0x00000010
        /*00cc*/ 	.short	0x0100
        /*00ce*/ 	.byte	0x08
	.zero		1


	//   ....[5]....
        /*00d0*/ 	.word	0x00000280
        /*00d4*/ 	.word	0x000000ff
        /*00d8*/ 	.word	0x00000038
        /*00dc*/ 	.short	0x0100
        /*00de*/ 	.byte	0x08
	.zero		1


	//   ....[6]....
        /*00e0*/ 	.word	0x00000290
        /*00e4*/ 	.word	0x000000ff
        /*00e8*/ 	.word	0x00000018
        /*00ec*/ 	.short	0x0100
        /*00ee*/ 	.byte	0x08
	.zero		1


	//   ....[7]....
        /*00f0*/ 	.word	0x000002a0
        /*00f4*/ 	.word	0x000000ff
        /*00f8*/ 	.word	0x00000040
        /*00fc*/ 	.short	0x0100
        /*00fe*/ 	.byte	0x08
	.zero		1


	//   ....[8]....
        /*0100*/ 	.word	0x000002b0
        /*0104*/ 	.word	0x000000ff
        /*0108*/ 	.word	0x00000020
        /*010c*/ 	.short	0x0100
        /*010e*/ 	.byte	0x08
	.zero		1


	//   ....[9]....
        /*0110*/ 	.word	0x000002c0
        /*0114*/ 	.word	0x000000ff
        /*0118*/ 	.word	0x00000048
        /*011c*/ 	.short	0x0100
        /*011e*/ 	.byte	0x08
	.zero		1


	//   ....[10]....
        /*0120*/ 	.word	0x00000560
        /*0124*/ 	.word	0x000000ff
        /*0128*/ 	.word	0x00000060
        /*012c*/ 	.short	0x0100
        /*012e*/ 	.byte	0x06
	.zero		1


	//   ....[11]....
        /*0130*/ 	.word	0x000005c0
        /*0134*/ 	.word	0x000000ff
        /*0138*/ 	.word	0x00000068
        /*013c*/ 	.short	0x0100
        /*013e*/ 	.byte	0x06
	.zero		1


	//   ....[12]....
        /*0140*/ 	.word	0x00001300
        /*0144*/ 	.word	0x00000003
        /*0148*/ 	.word	0x00000000
        /*014c*/ 	.short	0x010a
        /*014e*/ 	.byte	0x3f
	.zero		1


	//   ....[13]....
        /*0150*/ 	.word	0x00001340
        /*0154*/ 	.word	0x00000003
        /*0158*/ 	.word	0x00000000
        /*015c*/ 	.short	0x010a
        /*015e*/ 	.byte	0x3f
	.zero		1


	//   ....[14]....
        /*0160*/ 	.word	0x000018c0
        /*0164*/ 	.word	0x00000005
        /*0168*/ 	.word	0x00000000
        /*016c*/ 	.short	0x010a
        /*016e*/ 	.byte	0x3f
	.zero		1


	//   ....[15]....
        /*0170*/ 	.word	0x00001900
        /*0174*/ 	.word	0x00000005
        /*0178*/ 	.word	0x00000000
        /*017c*/ 	.short	0x010a
        /*017e*/ 	.byte	0x3f
	.zero		1


	//   ....[16]....
        /*0180*/ 	.word	0x00001d20
        /*0184*/ 	.word	0x00000004
        /*0188*/ 	.word	0x00000000
        /*018c*/ 	.short	0x0101
        /*018e*/ 	.byte	0x3f
	.zero		1


	//   ....[17]....
        /*0190*/ 	.word	0x00001f00
        /*0194*/ 	.word	0x00000000
        /*0198*/ 	.word	0x00000000
        /*019c*/ 	.short	0x0101
        /*019e*/ 	.byte	0x3f
	.zero		1


	//   ....[18]....
        /*01a0*/ 	.word	0x00003fe0
        /*01a4*/ 	.word	0x0000000e
        /*01a8*/ 	.word	0x00000028
        /*01ac*/ 	.short	0x010a
        /*01ae*/ 	.byte	0x3f
	.zero		1


	//   ....[19]....
        /*01b0*/ 	.word	0x00004430
        /*01b4*/ 	.word	0x00000006
        /*01b8*/ 	.word	0x00000068
        /*01bc*/ 	.short	0x0101
        /*01be*/ 	.byte	0x3f
	.zero		1


	//   ....[20]....
        /*01c0*/ 	.word	0x00004b50
        /*01c4*/ 	.word	0x00000007
        /*01c8*/ 	.word	0x00000000
        /*01cc*/ 	.short	0x010a
        /*01ce*/ 	.byte	0x3f
	.zero		1


	//   ....[21]....
        /*01d0*/ 	.word	0x00004bd0
        /*01d4*/ 	.word	0x00000009
        /*01d8*/ 	.word	0x00000000
        /*01dc*/ 	.short	0x010a
        /*01de*/ 	.byte	0x3f
	.zero		1


	//   ....[22]....
        /*01e0*/ 	.word	0x00004c60
        /*01e4*/ 	.word	0x00000006
        /*01e8*/ 	.word	0x00000000
        /*01ec*/ 	.short	0x010a
        /*01ee*/ 	.byte	0x3f
	.zero		1


	//   ....[23]....
        /*01f0*/ 	.word	0x00004cf0
        /*01f4*/ 	.word	0x00000009
        /*01f8*/ 	.word	0x00000000
        /*01fc*/ 	.short	0x010a
        /*01fe*/ 	.byte	0x3f
	.zero		1


	//   ....[24]....
        /*0200*/ 	.word	0x00004d80
        /*0204*/ 	.word	0x00000003
        /*0208*/ 	.word	0x00000000
        /*020c*/ 	.short	0x010a
        /*020e*/ 	.byte	0x3f
	.zero		1


	//   ....[25]....
        /*0210*/ 	.word	0x00004de0
        /*0214*/ 	.word	0x00000003
        /*0218*/ 	.word	0x00000000
        /*021c*/ 	.short	0x010a
        /*021e*/ 	.byte	0x3f
	.zero		1


	//   ....[26]....
        /*0220*/ 	.word	0x00004e30
        /*0224*/ 	.word	0x00000005
        /*0228*/ 	.word	0x00000000
        /*022c*/ 	.short	0x010a
        /*022e*/ 	.byte	0x3f
	.zero		1


	//   ....[27]....
        /*0230*/ 	.word	0x00004f00
        /*0234*/ 	.word	0x0000000e
        /*0238*/ 	.word	0x00000028
        /*023c*/ 	.short	0x010a
        /*023e*/ 	.byte	0x3f
	.zero		1


	//   ....[28]....
        /*0240*/ 	.word	0x00004fd0
        /*0244*/ 	.word	0x00000007
        /*0248*/ 	.word	0x00000000
        /*024c*/ 	.short	0x010a
        /*024e*/ 	.byte	0x3f
	.zero		1


	//   ....[29]....
        /*0250*/ 	.word	0x00005020
        /*0254*/ 	.word	0x00000009
        /*0258*/ 	.word	0x00000000
        /*025c*/ 	.short	0x010a
        /*025e*/ 	.byte	0x3f
	.zero		1


	//   ....[30]....
        /*0260*/ 	.word	0x00005070
        /*0264*/ 	.word	0x00000006
        /*0268*/ 	.word	0x00000000
        /*026c*/ 	.short	0x010a
        /*026e*/ 	.byte	0x3f
	.zero		1


	//   ....[31]....
        /*0270*/ 	.word	0x000050c0
        /*0274*/ 	.word	0x00000009
        /*0278*/ 	.word	0x00000000
        /*027c*/ 	.short	0x010a
        /*027e*/ 	.byte	0x3f
	.zero		1


	//----- nvinfo : EIATTR_NUM_MBARRIERS
	.align		4
.L_35:
        /*0280*/ 	.byte	0x03, 0x38
        /*0282*/ 	.short	0x000c


	//----- nvinfo : EIATTR_EXIT_INSTR_OFFSETS
	.align		4
        /*0284*/ 	.byte	0x04, 0x1c
        /*0286*/ 	.short	(.L_37 - .L_36)


	//   ....[0]....
.L_36:
        /*0288*/ 	.word	0x00000610


	//   ....[1]....
        /*028c*/ 	.word	0x00000ed0


	//   ....[2]....
        /*0290*/ 	.word	0x00003650


	//   ....[3]....
        /*0294*/ 	.word	0x00003c80


	//   ....[4]....
        /*0298*/ 	.word	0x00004dd0


	//----- nvinfo : EIATTR_MAX_THREADS
	.align		4
.L_37:
        /*029c*/ 	.byte	0x04, 0x05
        /*029e*/ 	.short	(.L_39 - .L_38)
.L_38:
        /*02a0*/ 	.word	0x00000180
        /*02a4*/ 	.word	0x00000001
        /*02a8*/ 	.word	0x00000001


	//----- nvinfo : EIATTR_CRS_STACK_SIZE
	.align		4
.L_39:
        /*02ac*/ 	.byte	0x04, 0x1e
        /*02ae*/ 	.short	(.L_41 - .L_40)
.L_40:
        /*02b0*/ 	.word	0x00000000


	//----- nvinfo : EIATTR_CBANK_PARAM_SIZE
	.align		4
.L_41:
        /*02b4*/ 	.byte	0x03, 0x19
        /*02b6*/ 	.short	0x0470


	//----- nvinfo : EIATTR_PARAM_CBANK
	.align		4
        /*02b8*/ 	.byte	0x04, 0x0a
        /*02ba*/ 	.short	(.L_43 - .L_42)
	.align		4
.L_42:
        /*02bc*/ 	.word	index@(.nv.constant0._ZN7cutlass13device_kernelINS_4gemm6kernel13GemmUniversalIN4cute5tupleIJiiiiEEENS1_10collective13CollectiveMmaINS1_34MainloopSm90TmaGmmaWarpSpecializedILi5ENS5_IJNS4_1CILi1EEESB_SB_EEENS1_35KernelTmaWarpSpecializedCooperativeEEENS5_IJNSA_ILi128EEENSA_ILi32EEENSA_ILi256EEEEEEaNS5_IJlSB_lEEEaSJ_NS4_8TiledMMAINS4_8MMA_AtomIJNS4_4SM904GMMA26MMA_64x32x32_S32S8S8_SS_TNEEEENS4_6LayoutINS5_IJNSA_ILi2EEESB_SB_EEENS5_IJSB_NSA_ILi0EEEST_EEEEENS5_IJNS4_10UnderscoreESW_SW_EEEEENS4_13SM90_TMA_LOADENS4_14ComposedLayoutINS4_7SwizzleILi3ELi4ELi3EEENS4_18smem_ptr_flag_bitsILi8EEENSQ_INS5_IJNSA_ILi8EEESF_EEENS5_IJSF_SB_EEEEEEEvNS4_8identityESZ_S19_vS1A_EENS_8epilogue10collective6detail29Sm90TmaWarpSpecializedAdapterINS1D_15DefaultEpilogueIaSJ_SJ_NS1C_6thread17LinearCombinationIaLi1EiiLNS1H_9ScaleType4KindE0ELNS_15FloatRoundStyleE2EaEENS1_15EpilogueDefaultEEEEEvvEEEEvNT_6ParamsE)
        /*02c0*/ 	.short	0x0210
        /*02c2*/ 	.short	0x0470


	//----- nvinfo : EIATTR_SW_WAR
	.align		4
.L_43:
        /*02c4*/ 	.byte	0x04, 0x36
        /*02c6*/ 	.short	(.L_45 - .L_44)
.L_44:
        /*02c8*/ 	.word	0x00000008
.L_45:


//--------------------- .nv.callgraph             --------------------------
	.section	.nv.callgraph,"",@"SHT_CUDA_CALLGRAPH"
	.align	4
	.sectionentsize	8
	.align		4
        /*0000*/ 	.word	0x00000000
	.align		4
        /*0004*/ 	.word	0xffffffff
	.align		4
        /*0008*/ 	.word	index@(_ZN7cutlass13device_kernelINS_4gemm6kernel13GemmUniversalIN4cute5tupleIJiiiiEEENS1_10collective13CollectiveMmaINS1_34MainloopSm90TmaGmmaWarpSpecializedILi5ENS5_IJNS4_1CILi1EEESB_SB_EEENS1_35KernelTmaWarpSpecializedCooperativeEEENS5_IJNSA_ILi128EEENSA_ILi32EEENSA_ILi256EEEEEEaNS5_IJlSB_lEEEaSJ_NS4_8TiledMMAINS4_8MMA_AtomIJNS4_4SM904GMMA26MMA_64x32x32_S32S8S8_SS_TNEEEENS4_6LayoutINS5_IJNSA_ILi2EEESB_SB_EEENS5_IJSB_NSA_ILi0EEEST_EEEEENS5_IJNS4_10UnderscoreESW_SW_EEEEENS4_13SM90_TMA_LOADENS4_14ComposedLayoutINS4_7SwizzleILi3ELi4ELi3EEENS4_18smem_ptr_flag_bitsILi8EEENSQ_INS5_IJNSA_ILi8EEESF_EEENS5_IJSF_SB_EEEEEEEvNS4_8identityESZ_S19_vS1A_EENS_8epilogue10collective6detail29Sm90TmaWarpSpecializedAdapterINS1D_15DefaultEpilogueIaSJ_SJ_NS1C_6thread17LinearCombinationIaLi1EiiLNS1H_9ScaleType4KindE0ELNS_15FloatRoundStyleE2EaEENS1_15EpilogueDefaultEEEEEvvEEEEvNT_6ParamsE)
	.align		4
        /*000c*/ 	.word	index@(__assertfail)
	.align		4
        /*0010*/ 	.word	0x00000000
	.align		4
        /*0014*/ 	.word	0xfffffffe
	.align		4
        /*0018*/ 	.word	0x00000000
	.align		4
        /*001c*/ 	.word	0xfffffffd
	.align		4
        /*0020*/ 	.word	0x00000000
	.align		4
        /*0024*/ 	.word	0xfffffffc


//--------------------- .nv.constant4             --------------------------
	.section	.nv.constant4,"a",@progbits
	.align	8
	.align		8
.nv.constant4:
        /*0000*/ 	.dword	__assertfail
	.align		8
        /*0008*/ 	.dword	__unnamed_1
	.align		8
        /*0010*/ 	.dword	_ZN40_INTERNAL_ef071f5e_4_k_cu_11a3a2e7_113604cuda3std3__45__cpo5beginE
	.align		8
        /*0018*/ 	.dword	_ZN40_INTERNAL_ef071f5e_4_k_cu_11a3a2e7_113604cuda3std3__45__cpo3endE
	.align		8
        /*0020*/ 	.dword	_ZN40_INTERNAL_ef071f5e_4_k_cu_11a3a2e7_113604cuda3std3__45__cpo6cbeginE
	.align		8
        /*0028*/ 	.dword	_ZN40_INTERNAL_ef071f5e_4_k_cu_11a3a2e7_113604cuda3std3__45__cpo4cendE
	.align		8
        /*0030*/ 	.dword	_ZN40_INTERNAL_ef071f5e_4_k_cu_11a3a2e7_113604cuda3std3__442_GLOBAL__N__ef071f5e_4_k_cu_11a3a2e7_113606ignoreE
	.align		8
        /*0038*/ 	.dword	_ZN40_INTERNAL_ef071f5e_4_k_cu_11a3a2e7_113604cuda3std3__419piecewise_constructE
	.align		8
        /*0040*/ 	.dword	_ZN40_INTERNAL_ef071f5e_4_k_cu_11a3a2e7_113604cuda3std3__48in_placeE
	.align		8
        /*0048*/ 	.dword	_ZN40_INTERNAL_ef071f5e_4_k_cu_11a3a2e7_113604cuda3std6ranges3__45__cpo4swapE
	.align		8
        /*0050*/ 	.dword	_ZN40_INTERNAL_ef071f5e_4_k_cu_11a3a2e7_113604cuda3std6ranges3__45__cpo9iter_moveE
	.align		8
        /*0058*/ 	.dword	_ZN40_INTERNAL_ef071f5e_4_k_cu_11a3a2e7_113604cute7productE
	.align		8
        /*0060*/ 	.dword	_ZN40_INTERNAL_ef071f5e_4_k_cu_11a3a2e7_113604cute1_E
	.align		8
        /*0068*/ 	.dword	$str$22
	.align		8
        /*0070*/ 	.dword	$str$23


//--------------------- .text._ZN7cutlass13device_kernelINS_4gemm6kernel13GemmUniversalIN4cute5tupleIJiiiiEEENS1_10collective13CollectiveMmaINS1_34MainloopSm90TmaGmmaWarpSpecializedILi5ENS5_IJNS4_1CILi1EEESB_SB_EEENS1_35KernelTmaWarpSpecializedCooperativeEEENS5_IJNSA_ILi128EEENSA_ILi32EEENSA_ILi256EEEEEEaNS5_IJlSB_lEEEaSJ_NS4_8TiledMMAINS4_8MMA_AtomIJNS4_4SM904GMMA26MMA_64x32x32_S32S8S8_SS_TNEEEENS4_6LayoutINS5_IJNSA_ILi2EEESB_SB_EEENS5_IJSB_NSA_ILi0EEEST_EEEEENS5_IJNS4_10UnderscoreESW_SW_EEEEENS4_13SM90_TMA_LOADENS4_14ComposedLayoutINS4_7SwizzleILi3ELi4ELi3EEENS4_18smem_ptr_flag_bitsILi8EEENSQ_INS5_IJNSA_ILi8EEESF_EEENS5_IJSF_SB_EEEEEEEvNS4_8identityESZ_S19_vS1A_EENS_8epilogue10collective6detail29Sm90TmaWarpSpecializedAdapterINS1D_15DefaultEpilogueIaSJ_SJ_NS1C_6thread17LinearCombinationIaLi1EiiLNS1H_9ScaleType4KindE0ELNS_15FloatRoundStyleE2EaEENS1_15EpilogueDefaultEEEEEvvEEEEvNT_6ParamsE --------------------------
	.section	.text._ZN7cutlass13device_kernelINS_4gemm6kernel13GemmUniversalIN4cute5tupleIJiiiiEEENS1_10collective13CollectiveMmaINS1_34MainloopSm90TmaGmmaWarpSpecializedILi5ENS5_IJNS4_1CILi1EEESB_SB_EEENS1_35KernelTmaWarpSpecializedCooperativeEEENS5_IJNSA_ILi128EEENSA_ILi32EEENSA_ILi256EEEEEEaNS5_IJlSB_lEEEaSJ_NS4_8TiledMMAINS4_8MMA_AtomIJNS4_4SM904GMMA26MMA_64x32x32_S32S8S8_SS_TNEEEENS4_6LayoutINS5_IJNSA_ILi2EEESB_SB_EEENS5_IJSB_NSA_ILi0EEEST_EEEEENS5_IJNS4_10UnderscoreESW_SW_EEEEENS4_13SM90_TMA_LOADENS4_14ComposedLayoutINS4_7SwizzleILi3ELi4ELi3EEENS4_18smem_ptr_flag_bitsILi8EEENSQ_INS5_IJNSA_ILi8EEESF_EEENS5_IJSF_SB_EEEEEEEvNS4_8identityESZ_S19_vS1A_EENS_8epilogue10collective6detail29Sm90TmaWarpSpecializedAdapterINS1D_15DefaultEpilogueIaSJ_SJ_NS1C_6thread17LinearCombinationIaLi1EiiLNS1H_9ScaleType4KindE0ELNS_15FloatRoundStyleE2EaEENS1_15EpilogueDefaultEEEEEvvEEEEvNT_6ParamsE,"ax",@progbits
	.align	128
.text._ZN7cutlass13device_kernelINS_4gemm6kernel13GemmUniversalIN4cute5tupleIJiiiiEEENS1_10collective13CollectiveMmaINS1_34MainloopSm90TmaGmmaWarpSpecializedILi5ENS5_IJNS4_1CILi1EEESB_SB_EEENS1_35KernelTmaWarpSpecializedCooperativeEEENS5_IJNSA_ILi128EEENSA_ILi32EEENSA_ILi256EEEEEEaNS5_IJlSB_lEEEaSJ_NS4_8TiledMMAINS4_8MMA_AtomIJNS4_4SM904GMMA26MMA_64x32x32_S32S8S8_SS_TNEEEENS4_6LayoutINS5_IJNSA_ILi2EEESB_SB_EEENS5_IJSB_NSA_ILi0EEEST_EEEEENS5_IJNS4_10UnderscoreESW_SW_EEEEENS4_13SM90_TMA_LOADENS4_14ComposedLayoutINS4_7SwizzleILi3ELi4ELi3EEENS4_18smem_ptr_flag_bitsILi8EEENSQ_INS5_IJNSA_ILi8EEESF_EEENS5_IJSF_SB_EEEEEEEvNS4_8identityESZ_S19_vS1A_EENS_8epilogue10collective6detail29Sm90TmaWarpSpecializedAdapterINS1D_15DefaultEpilogueIaSJ_SJ_NS1C_6thread17LinearCombinationIaLi1EiiLNS1H_9ScaleType4KindE0ELNS_15FloatRoundStyleE2EaEENS1_15EpilogueDefaultEEEEEvvEEEEvNT_6ParamsE:
        .type           _ZN7cutlass13device_kernelINS_4gemm6kernel13GemmUniversalIN4cute5tupleIJiiiiEEENS1_10collective13CollectiveMmaINS1_34MainloopSm90TmaGmmaWarpSpecializedILi5ENS5_IJNS4_1CILi1EEESB_SB_EEENS1_35KernelTmaWarpSpecializedCooperativeEEENS5_IJNSA_ILi128EEENSA_ILi32EEENSA_ILi256EEEEEEaNS5_IJlSB_lEEEaSJ_NS4_8TiledMMAINS4_8MMA_AtomIJNS4_4SM904GMMA26MMA_64x32x32_S32S8S8_SS_TNEEEENS4_6LayoutINS5_IJNSA_ILi2EEESB_SB_EEENS5_IJSB_NSA_ILi0EEEST_EEEEENS5_IJNS4_10UnderscoreESW_SW_EEEEENS4_13SM90_TMA_LOADENS4_14ComposedLayoutINS4_7SwizzleILi3ELi4ELi3EEENS4_18smem_ptr_flag_bitsILi8EEENSQ_INS5_IJNSA_ILi8EEESF_EEENS5_IJSF_SB_EEEEEEEvNS4_8identityESZ_S19_vS1A_EENS_8epilogue10collective6detail29Sm90TmaWarpSpecializedAdapterINS1D_15DefaultEpilogueIaSJ_SJ_NS1C_6thread17LinearCombinationIaLi1EiiLNS1H_9ScaleType4KindE0ELNS_15FloatRoundStyleE2EaEENS1_15EpilogueDefaultEEEEEvvEEEEvNT_6ParamsE,@function
        .size           _ZN7cutlass13device_kernelINS_4gemm6kernel13GemmUniversalIN4cute5tupleIJiiiiEEENS1_10collective13CollectiveMmaINS1_34MainloopSm90TmaGmmaWarpSpecializedILi5ENS5_IJNS4_1CILi1EEESB_SB_EEENS1_35KernelTmaWarpSpecializedCooperativeEEENS5_IJNSA_ILi128EEENSA_ILi32EEENSA_ILi256EEEEEEaNS5_IJlSB_lEEEaSJ_NS4_8TiledMMAINS4_8MMA_AtomIJNS4_4SM904GMMA26MMA_64x32x32_S32S8S8_SS_TNEEEENS4_6LayoutINS5_IJNSA_ILi2EEESB_SB_EEENS5_IJSB_NSA_ILi0EEEST_EEEEENS5_IJNS4_10UnderscoreESW_SW_EEEEENS4_13SM90_TMA_LOADENS4_14ComposedLayoutINS4_7SwizzleILi3ELi4ELi3EEENS4_18smem_ptr_flag_bitsILi8EEENSQ_INS5_IJNSA_ILi8EEESF_EEENS5_IJSF_SB_EEEEEEEvNS4_8identityESZ_S19_vS1A_EENS_8epilogue10collective6detail29Sm90TmaWarpSpecializedAdapterINS1D_15DefaultEpilogueIaSJ_SJ_NS1C_6thread17LinearCombinationIaLi1EiiLNS1H_9ScaleType4KindE0ELNS_15FloatRoundStyleE2EaEENS1_15EpilogueDefaultEEEEEvvEEEEvNT_6ParamsE,(.L_x_104 - _ZN7cutlass13device_kernelINS_4gemm6kernel13GemmUniversalIN4cute5tupleIJiiiiEEENS1_10collective13CollectiveMmaINS1_34MainloopSm90TmaGmmaWarpSpecializedILi5ENS5_IJNS4_1CILi1EEESB_SB_EEENS1_35KernelTmaWarpSpecializedCooperativeEEENS5_IJNSA_ILi128EEENSA_ILi32EEENSA_ILi256EEEEEEaNS5_IJlSB_lEEEaSJ_NS4_8TiledMMAINS4_8MMA_AtomIJNS4_4SM904GMMA26MMA_64x32x32_S32S8S8_SS_TNEEEENS4_6LayoutINS5_IJNSA_ILi2EEESB_SB_EEENS5_IJSB_NSA_ILi0EEEST_EEEEENS5_IJNS4_10UnderscoreESW_SW_EEEEENS4_13SM90_TMA_LOADENS4_14ComposedLayoutINS4_7SwizzleILi3ELi4ELi3EEENS4_18smem_ptr_flag_bitsILi8EEENSQ_INS5_IJNSA_ILi8EEESF_EEENS5_IJSF_SB_EEEEEEEvNS4_8identityESZ_S19_vS1A_EENS_8epilogue10collective6detail29Sm90TmaWarpSpecializedAdapterINS1D_15DefaultEpilogueIaSJ_SJ_NS1C_6thread17LinearCombinationIaLi1EiiLNS1H_9ScaleType4KindE0ELNS_15FloatRoundStyleE2EaEENS1_15EpilogueDefaultEEEEEvvEEEEvNT_6ParamsE)
        .other          _ZN7cutlass13device_kernelINS_4gemm6kernel13GemmUniversalIN4cute5tupleIJiiiiEEENS1_10collective13CollectiveMmaINS1_34MainloopSm90TmaGmmaWarpSpecializedILi5ENS5_IJNS4_1CILi1EEESB_SB_EEENS1_35KernelTmaWarpSpecializedCooperativeEEENS5_IJNSA_ILi128EEENSA_ILi32EEENSA_ILi256EEEEEEaNS5_IJlSB_lEEEaSJ_NS4_8TiledMMAINS4_8MMA_AtomIJNS4_4SM904GMMA26MMA_64x32x32_S32S8S8_SS_TNEEEENS4_6LayoutINS5_IJNSA_ILi2EEESB_SB_EEENS5_IJSB_NSA_ILi0EEEST_EEEEENS5_IJNS4_10UnderscoreESW_SW_EEEEENS4_13SM90_TMA_LOADENS4_14ComposedLayoutINS4_7SwizzleILi3ELi4ELi3EEENS4_18smem_ptr_flag_bitsILi8EEENSQ_INS5_IJNSA_ILi8EEESF_EEENS5_IJSF_SB_EEEEEEEvNS4_8identityESZ_S19_vS1A_EENS_8epilogue10collective6detail29Sm90TmaWarpSpecializedAdapterINS1D_15DefaultEpilogueIaSJ_SJ_NS1C_6thread17LinearCombinationIaLi1EiiLNS1H_9ScaleType4KindE0ELNS_15FloatRoundStyleE2EaEENS1_15EpilogueDefaultEEEEEvvEEEEvNT_6ParamsE,@"STO_CUDA_ENTRY STV_DEFAULT"
_ZN7cutlass13device_kernelINS_4gemm6kernel13GemmUniversalIN4cute5tupleIJiiiiEEENS1_10collective13CollectiveMmaINS1_34MainloopSm90TmaGmmaWarpSpecializedILi5ENS5_IJNS4_1CILi1EEESB_SB_EEENS1_35KernelTmaWarpSpecializedCooperativeEEENS5_IJNSA_ILi128EEENSA_ILi32EEENSA_ILi256EEEEEEaNS5_IJlSB_lEEEaSJ_NS4_8TiledMMAINS4_8MMA_AtomIJNS4_4SM904GMMA26MMA_64x32x32_S32S8S8_SS_TNEEEENS4_6LayoutINS5_IJNSA_ILi2EEESB_SB_EEENS5_IJSB_NSA_ILi0EEEST_EEEEENS5_IJNS4_10UnderscoreESW_SW_EEEEENS4_13SM90_TMA_LOADENS4_14ComposedLayoutINS4_7SwizzleILi3ELi4ELi3EEENS4_18smem_ptr_flag_bitsILi8EEENSQ_INS5_IJNSA_ILi8EEESF_EEENS5_IJSF_SB_EEEEEEEvNS4_8identityESZ_S19_vS1A_EENS_8epilogue10collective6detail29Sm90TmaWarpSpecializedAdapterINS1D_15DefaultEpilogueIaSJ_SJ_NS1C_6thread17LinearCombinationIaLi1EiiLNS1H_9ScaleType4KindE0ELNS_15FloatRoundStyleE2EaEENS1_15EpilogueDefaultEEEEEvvEEEEvNT_6ParamsE:
[----:B------:R-:W0:Y:S01]  /*0000*/  LDC R1, c[0x0][0x28] ;  /* 0x00000a00ff017b82 */ /* 0x000e220000000800 */
[----:B------:R-:W1:Y:S01]  /*0010*/  S2R R18, SR_TID.X ;  /* 0x0000000000127919 */ /* 0x000e620000002100 */
[----:B------:R-:W-:Y:S01]  /*0020*/  ELECT P0, URZ, PT ;  /* 0x00000000003f782f */ /* 0x000fe20003800000 */
[----:B------:R-:W-:Y:S01]  /*0030*/  BSSY B0, `(.L_x_0) ;  /* 0x000000f000007945 */ /* 0x000fe20003800000 */
[--C-:B-1----:R-:W-:Y:S02]  /*0040*/  SHF.R.U32.HI R0, RZ, 0x5, R18.reuse ;  /* 0x00000005ff007819 */ /* 0x102fe40000011612 */
[----:B------:R-:W-:-:S03]  /*0050*/  SHF.R.U32.HI R7, RZ, 0x7, R18 ;  /* 0x00000007ff077819 */ /* 0x000fc60000011612 */
[----:B------:R-:W1:Y:S04]  /*0060*/  SHFL.IDX PT, R3, R0, RZ, 0x1f ;  /* 0x00001fff00037589 */ /* 0x000e6800000e0000 */
[----:B------:R2:W3:Y:S01]  /*0070*/  SHFL.IDX PT, R10, R7, RZ, 0x1f ;  /* 0x00001fff070a7589 */ /* 0x0004e200000e0000 */
[----:B-1----:R-:W-:-:S13]  /*0080*/  ISETP.NE.OR P0, PT, R3, RZ, !P0 ;  /* 0x000000ff0300720c */ /* 0x002fda0004705670 */
[----:B0-23--:R-:W-:Y:S05]  /*0090*/  @P0 BRA `(.L_x_1) ;  /* 0x0000000000200947 */ /* 0x00dfea0003800000 */
[----:B------:R-:W-:Y:S02]  /*00a0*/  ULDC.64 UR4, c[0x0][0x198] ;  /* 0x0000660000047ab9 */ /* 0x000fe40000000a00 */
[----:B------:R-:W-:Y:S02]  /*00b0*/  UIADD3 UR6, UP0, UR4, 0xf0, URZ ;  /* 0x000000f004067890 */ /* 0x000fe4000ff1e03f */
[----:B------:R-:W-:Y:S02]  /*00c0*/  UIADD3 UR4, UP1, UR4, 0x1f0, URZ ;  /* 0x000001f004047890 */ /* 0x000fe4000ff3e03f */
[----:B------:R-:W-:Y:S02]  /*00d0*/  UIADD3.X UR7, URZ, UR5, URZ, UP0, !UPT ;  /* 0x000000053f077290 */ /* 0x000fe400087fe43f */
[----:B------:R-:W-:-:S07]  /*00e0*/  UIADD3.X UR5, URZ, UR5, URZ, UP1, !UPT ;  /* 0x000000053f057290 */ /* 0x000fce0008ffe43f */
[----:B------:R0:W-:Y:S02]  /*00f0*/  UTMACCTL.PF [UR6] ;  /* 0x00000000060079b9 */ /* 0x0001e40008040000 */
[----:B------:R0:W-:Y:S02]  /*0100*/  UTMACCTL.PF [UR4] ;  /* 0x00000000040079b9 */ /* 0x0001e40008040000 */
[----:B0-----:R-:W-:Y:S01]  /*0110*/  NOP ;  /* 0x0000000000007918 */ /* 0x001fe20000000000 */
.L_x_1:
[----:B------:R-:W-:Y:S05]  /*0120*/  BSYNC B0 ;  /* 0x0000000000007941 */ /* 0x000fea0003800000 */
.L_x_0:
[----:B------:R-:W0:Y:S02]  /*0130*/  SHFL.IDX PT, R2, R0, RZ, 0x1f ;  /* 0x00001fff00027589 */ /* 0x000e2400000e0000 */
[----:B0-----:R-:W-:-:S13]  /*0140*/  ISETP.NE.AND P0, PT, R2, RZ, PT ;  /* 0x000000ff0200720c */ /* 0x001fda0003f05270 */
[----:B------:R-:W-:Y:S05]  /*0150*/  @P0 BRA `(.L_x_2) ;  /* 0x0000000000600947 */ /* 0x000fea0003800000 */
[----:B------:R-:W0:Y:S01]  /*0160*/  S2UR UR8, SR_CgaCtaId ;  /* 0x00000000000879c3 */ /* 0x000e220000008800 */
[----:B------:R-:W-:Y:S01]  /*0170*/  UMOV UR4, 0x400 ;  /* 0x0000040000047882 */ /* 0x000fe20000000000 */
[----:B------:R-:W-:Y:S01]  /*0180*/  UMOV UR5, 0x1 ;  /* 0x0000000100057882 */ /* 0x000fe20000000000 */
[----:B------:R-:W-:Y:S01]  /*0190*/  UMOV UR6, 0x100 ;  /* 0x0000010000067882 */ /* 0x000fe20000000000 */
[----:B------:R-:W-:Y:S01]  /*01a0*/  ELECT P0, URZ, PT ;  /* 0x00000000003f782f */ /* 0x000fe20003800000 */
[----:B------:R-:W-:-:S04]  /*01b0*/  UIADD3 UR6, -UR6, 0x100000, URZ ;  /* 0x0010000006067890 */ /* 0x000fc8000fffe13f */
[----:B------:R-:W-:Y:S02]  /*01c0*/  USHF.L.U32 UR7, UR6, 0xb, URZ ;  /* 0x0000000b06077899 */ /* 0x000fe4000800063f */
[----:B------:R-:W-:Y:S02]  /*01d0*/  USHF.L.U32 UR6, UR6, 0x1, URZ ;  /* 0x0000000106067899 */ /* 0x000fe4000800063f */
[----:B0-----:R-:W-:Y:S02]  /*01e0*/  ULEA UR8, UR8, UR4, 0x18 ;  /* 0x0000000408087291 */ /* 0x001fe4000f8ec03f */
[----:B------:R-:W-:-:S04]  /*01f0*/  UIADD3 UR4, -UR5, 0x100000, URZ ;  /* 0x0010000005047890 */ /* 0x000fc8000fffe13f */
[----:B------:R-:W-:Y:S02]  /*0200*/  USHF.L.U32 UR5, UR4, 0xb, URZ ;  /* 0x0000000b04057899 */ /* 0x000fe4000800063f */
[----:B------:R-:W-:Y:S01]  /*0210*/  USHF.L.U32 UR4, UR4, 0x1, URZ ;  /* 0x0000000104047899 */ /* 0x000fe2000800063f */
[----:B------:R-:W0:Y:S11]  /*0220*/  FENCE.VIEW.ASYNC.S ;  /* 0x00000000000073c6 */ /* 0x000e360000000000 */
[----:B0-----:R0:W1:Y:S01]  /*0230*/  SYNCS.EXCH.64 URZ, [UR8], UR4 ;  /* 0x00000004083f75b2 */ /* 0x0010620008000100 */
[----:B------:R0:W2:Y:S01]  /*0240*/  SYNCS.EXCH.64 URZ, [UR8+0x28], UR6 ;  /* 0x00002806083f75b2 */ /* 0x0000a20008000100 */
[----:B------:R0:W3:Y:S01]  /*0250*/  SYNCS.EXCH.64 URZ, [UR8+0x8], UR4 ;  /* 0x00000804083f75b2 */ /* 0x0000e20008000100 */
[----:B------:R0:W4:Y:S01]  /*0260*/  SYNCS.EXCH.64 URZ, [UR8+0x30], UR6 ;  /* 0x00003006083f75b2 */ /* 0x0001220008000100 */
[----:B------:R0:W0:Y:S01]  /*0270*/  SYNCS.EXCH.64 URZ, [UR8+0x10], UR4 ;  /* 0x00001004083f75b2 */ /* 0x0000220008000100 */
[----:B------:R0:W0:Y:S01]  /*0280*/  SYNCS.EXCH.64 URZ, [UR8+0x38], UR6 ;  /* 0x00003806083f75b2 */ /* 0x0000220008000100 */
[----:B------:R0:W0:Y:S01]  /*0290*/  SYNCS.EXCH.64 URZ, [UR8+0x18], UR4 ;  /* 0x00001804083f75b2 */ /* 0x0000220008000100 */
[----:B------:R0:W0:Y:S01]  /*02a0*/  SYNCS.EXCH.64 URZ, [UR8+0x40], UR6 ;  /* 0x00004006083f75b2 */ /* 0x0000220008000100 */
[----:B------:R0:W0:Y:S01]  /*02b0*/  SYNCS.EXCH.64 URZ, [UR8+0x20], UR4 ;  /* 0x00002004083f75b2 */ /* 0x0000220008000100 */
[----:B------:R0:W0:Y:S01]  /*02c0*/  SYNCS.EXCH.64 URZ, [UR8+0x48], UR6 ;  /* 0x00004806083f75b2 */ /* 0x0000220008000100 */
[----:B------:R-:W-:Y:S01]  /*02d0*/  NOP ;  /* 0x0000000000007918 */ /* 0x000fe20000000000 */
.L_x_2:
[----:B------:R-:W5:Y:S01]  /*02e0*/  SHFL.IDX PT, R0, R0, RZ, 0x1f ;  /* 0x00001fff00007589 */ /* 0x000f6200000e0000 */
[----:B------:R-:W-:Y:S01]  /*02f0*/  ELECT P0, URZ, PT ;  /* 0x00000000003f782f */ /* 0x000fe20003800000 */
[----:B------:R-:W1:Y:S01]  /*0300*/  LDC R2, c[0x0][0x65c] ;  /* 0x00019700ff027b82 */ /* 0x000e620000000800 */
[----:B------:R-:W-:Y:S01]  /*0310*/  SHF.R.S32.HI R8, RZ, 0x1f, R3 ;  /* 0x0000001fff087819 */ /* 0x000fe20000011403 */
[----:B------:R-:W2:Y:S01]  /*0320*/  S2R R6, SR_CTAID.Y ;  /* 0x0000000000067919 */ /* 0x000ea20000002600 */
[----:B0-----:R-:W-:Y:S01]  /*0330*/  UMOV UR4, 0x20 ;  /* 0x0000002000047882 */ /* 0x001fe20000000000 */
[----:B------:R-:W-:Y:S01]  /*0340*/  ISETP.NE.AND P2, PT, R10, RZ, PT ;  /* 0x000000ff0a00720c */ /* 0x000fe20003f45270 */
[----:B------:R-:W-:Y:S01]  /*0350*/  NOP ;  /* 0x0000000000007918 */ /* 0x000fe20000000000 */
[----:B------:R-:W0:Y:S01]  /*0360*/  S2R R4, SR_CTAID.X ;  /* 0x0000000000047919 */ /* 0x000e220000002500 */
[----:B------:R-:W-:Y:S01]  /*0370*/  LEA.HI R8, R8, R3, RZ, 0x2 ;  /* 0x0000000308087211 */ /* 0x000fe200078f10ff */
[----:B------:R-:W-:Y:S01]  /*0380*/  IMAD.MOV.U32 R5, RZ, RZ, RZ ;  /* 0x000000ffff057224 */ /* 0x000fe200078e00ff */
[----:B------:R-:W-:Y:S01]  /*0390*/  NOP ;  /* 0x0000000000007918 */ /* 0x000fe20000000000 */
[----:B-----5:R-:W-:-:S02]  /*03a0*/  ISETP.NE.OR P0, PT, R0, RZ, !P0 ;  /* 0x000000ff0000720c */ /* 0x020fc40004705670 */
[----:B-1----:R-:W-:-:S04]  /*03b0*/  ISETP.NE.AND P3, PT, R2, 0x1, PT ;  /* 0x000000010200780c */ /* 0x002fc80003f65270 */
[----:B------:R-:W-:Y:S02]  /*03c0*/  P2R R0, PR, RZ, 0x8 ;  /* 0x00000008ff007803 */ /* 0x000fe40000000000 */
[----:B------:R-:W-:-:S05]  /*03d0*/  LOP3.LUT R0, R8, 0xfffffffc, RZ, 0xc0, !PT ;  /* 0xfffffffc08007812 */ /* 0x000fca00078ec0ff */
[----:B------:R-:W-:Y:S01]  /*03e0*/  VOTEU.ALL UP0, P0 ;  /* 0x00000000003f7886 */ /* 0x000fe20000000000 */
[----:B------:R-:W-:Y:S01]  /*03f0*/  IMAD.IADD R0, R3, 0x1, -R0 ;  /* 0x0000000103007824 */ /* 0x000fe200078e0a00 */
[----:B------:R-:W0:Y:S01]  /*0400*/  @P3 LDC R17, c[0x0][0x10] ;  /* 0x00000400ff113b82 */ /* 0x000e220000000800 */
[----:B------:R-:W-:Y:S01]  /*0410*/  VOTEU.ALL UP1, P0 ;  /* 0x00000000003f7886 */ /* 0x000fe20000020000 */
[----:B--2---:R-:W-:Y:S01]  /*0420*/  @P3 IMAD.MOV.U32 R8, RZ, RZ, R6 ;  /* 0x000000ffff083224 */ /* 0x004fe200078e0006 */
[----:B------:R-:W-:Y:S01]  /*0430*/  @!UP0 UMOV UR6, 0x400 ;  /* 0x0000040000068882 */ /* 0x000fe20000000000 */
[----:B------:R-:W-:-:S04]  /*0440*/  @!UP0 UIADD3 UR4, -UR4, 0x100000, URZ ;  /* 0x0010000004048890 */ /* 0x000fc8000fffe13f */
[----:B------:R-:W-:Y:S02]  /*0450*/  @!UP0 USHF.L.U32 UR5, UR4, 0xb, URZ ;  /* 0x0000000b04058899 */ /* 0x000fe4000800063f */
[----:B------:R-:W-:Y:S01]  /*0460*/  @!UP0 USHF.L.U32 UR4, UR4, 0x1, URZ ;  /* 0x0000000104048899 */ /* 0x000fe2000800063f */
[----:B------:R-:W-:Y:S02]  /*0470*/  @P3 IMAD.MOV.U32 R9, RZ, RZ, RZ ;  /* 0x000000ffff093224 */ /* 0x000fe400078e00ff */
[----:B------:R-:W-:Y:S01]  /*0480*/  @P3 IMAD.MOV.U32 R3, RZ, RZ, RZ ;  /* 0x000000ffff033224 */ /* 0x000fe200078e00ff */
[----:B------:R-:W1:Y:S08]  /*0490*/  @!UP0 S2UR UR7, SR_CgaCtaId ;  /* 0x00000000000789c3 */ /* 0x000e700000008800 */
[----:B------:R-:W2:Y:S01]  /*04a0*/  @!P3 LDC R11, c[0x0][0xc] ;  /* 0x00000300ff0bbb82 */ /* 0x000ea20000000800 */
[----:B0-----:R-:W-:-:S04]  /*04b0*/  @P3 IMAD.WIDE.U32 R16, R4, R17, R8 ;  /* 0x0000001104103225 */ /* 0x001fc800078e0008 */
[----:B------:R-:W-:Y:S01]  /*04c0*/  @P3 IMAD.IADD R17, R17, 0x1, R3 ;  /* 0x0000000111113824 */ /* 0x000fe200078e0203 */
[----:B------:R-:W-:Y:S01]  /*04d0*/  LOP3.LUT R3, R18, 0x7f, RZ, 0xc0, !PT ;  /* 0x0000007f12037812 */ /* 0x000fe200078ec0ff */
[----:B-1----:R-:W-:Y:S01]  /*04e0*/  @!UP0 ULEA UR6, UR7, UR6, 0x18 ;  /* 0x0000000607068291 */ /* 0x002fe2000f8ec03f */
[----:B------:R-:W-:Y:S01]  /*04f0*/  VOTEU.ALL UP0, P0 ;  /* 0x00000000003f7886 */ /* 0x000fe20000000000 */
[----:B------:R-:W-:-:S04]  /*0500*/  ISETP.NE.AND P0, PT, R0, 0x3, PT ;  /* 0x000000030000780c */ /* 0x000fc80003f05270 */
[----:B------:R-:W-:Y:S01]  /*0510*/  ISETP.EQ.OR P0, PT, R0, RZ, !P0 ;  /* 0x000000ff0000720c */ /* 0x000fe20004702670 */
[----:B--2---:R-:W-:-:S03]  /*0520*/  @!P3 IMAD.WIDE.U32 R8, R11, R6, R4 ;  /* 0x000000060b08b225 */ /* 0x004fc600078e0004 */
[C---:B------:R-:W-:Y:S01]  /*0530*/  ISETP.EQ.AND P0, PT, R10.reuse, RZ, P0 ;  /* 0x000000ff0a00720c */ /* 0x040fe20000702270 */
[----:B------:R-:W-:Y:S01]  /*0540*/  VIADD R10, R10, 0xffffffff ;  /* 0xffffffff0a0a7836 */ /* 0x000fe20000000000 */
[----:B------:R-:W0:Y:S02]  /*0550*/  FENCE.VIEW.ASYNC.S ;  /* 0x00000000000073c6 */ /* 0x000e240000000000 */
[----:B0-----:R0:W3:Y:S01]  /*0560*/  @!UP0 SYNCS.EXCH.64 URZ, [UR6+0x60], UR4 ;  /* 0x00006004063f85b2 */ /* 0x0010e20008000100 */
[----:B------:R-:W-:Y:S01]  /*0570*/  @!P3 IMAD.MOV.U32 R16, RZ, RZ, R8 ;  /* 0x000000ffff10b224 */ /* 0x000fe200078e0008 */
[----:B------:R-:W-:Y:S01]  /*0580*/  SEL R19, RZ, 0x1, !P0 ;  /* 0x00000001ff137807 */ /* 0x000fe20004000000 */
[----:B------:R-:W-:Y:S01]  /*0590*/  @!P3 IMAD.MOV.U32 R17, RZ, RZ, R9 ;  /* 0x000000ffff11b224 */ /* 0x000fe200078e0009 */
[----:B------:R-:W-:-:S04]  /*05a0*/  ISETP.GE.U32.AND P1, PT, R10, 0x2, PT ;  /* 0x000000020a00780c */ /* 0x000fc80003f26070 */
[----:B------:R-:W-:Y:S01]  /*05b0*/  SEL R19, R19, 0x2, P1 ;  /* 0x0000000213137807 */ /* 0x000fe20000800000 */
[----:B------:R0:W3:Y:S01]  /*05c0*/  @!UP1 SYNCS.EXCH.64 URZ, [UR6+0x68], UR4 ;  /* 0x00006804063f95b2 */ /* 0x0000e20008000100 */
[----:B------:R-:W-:Y:S01]  /*05d0*/  NOP ;  /* 0x0000000000007918 */ /* 0x000fe20000000000 */
[----:B---34-:R-:W-:Y:S06]  /*05e0*/  BAR.SYNC.DEFER_BLOCKING 0x0 ;  /* 0x0000000000007b1d */ /* 0x018fec0000010000 */
[----:B------:R-:W-:Y:S05]  /*05f0*/  @!P2 BRA `(.L_x_3) ;  /* 0x000000300018a947 */ /* 0x000fea0003800000 */
[----:B------:R-:W-:-:S13]  /*0600*/  ISETP.GT.U32.AND P0, PT, R10, 0x1, PT ;  /* 0x000000010a00780c */ /* 0x000fda0003f04070 */
[----:B0-----:R-:W-:Y:S05]  /*0610*/  @P0 EXIT ;  /* 0x000000000000094d */ /* 0x001fea0003800000 */
[----:B------:R-:W-:Y:S01]  /*0620*/  ULDC.64 UR4, c[0x0][0x650] ;  /* 0x0001940000047ab9 */ /* 0x000fe20000000a00 */
[----:B------:R-:W-:Y:S01]  /*0630*/  PRMT R0, RZ, 0x7610, R0 ;  /* 0x00007610ff007816 */ /* 0x000fe20000000000 */
[----:B------:R-:W-:Y:S01]  /*0640*/  IMAD.MOV.U32 R45, RZ, RZ, -0x1 ;  /* 0xffffffffff2d7424 */ /* 0x000fe200078e00ff */
[----:B------:R-:W-:Y:S01]  /*0650*/  ISETP.GE.U32.AND P0, PT, R16, UR4, PT ;  /* 0x0000000410007c0c */ /* 0x000fe2000bf06070 */
[----:B------:R-:W-:Y:S02]  /*0660*/  IMAD.MOV.U32 R44, RZ, RZ, -0x1 ;  /* 0xffffffffff2c7424 */ /* 0x000fe400078e00ff */
[----:B------:R-:W-:Y:S01]  /*0670*/  IMAD.MOV.U32 R47, RZ, RZ, -0x1 ;  /* 0xffffffffff2f7424 */ /* 0x000fe200078e00ff */
[----:B------:R-:W-:-:S13]  /*0680*/  ISETP.GE.U32.AND.EX P0, PT, R17, UR5, PT, P0 ;  /* 0x0000000511007c0c */ /* 0x000fda000bf06100 */
[----:B------:R-:W-:Y:S05]  /*0690*/  @P0 BRA `(.L_x_4) ;  /* 0x0000000400540947 */ /* 0x000fea0003800000 */
[----:B------:R-:W0:Y:S01]  /*06a0*/  LDC.64 R20, c[0x0][0x628] ;  /* 0x00018a00ff147b82 */ /* 0x000e220000000a00 */
[----:B------:R-:W-:Y:S02]  /*06b0*/  IMAD.MOV.U32 R8, RZ, RZ, R16 ;  /* 0x000000ffff087224 */ /* 0x000fe400078e0010 */
[----:B------:R-:W-:-:S05]  /*06c0*/  IMAD.MOV.U32 R9, RZ, RZ, R17 ;  /* 0x000000ffff097224 */ /* 0x000fca00078e0011 */
[----:B------:R-:W1:Y:S08]  /*06d0*/  LDC R0, c[0x0][0x630] ;  /* 0x00018c00ff007b82 */ /* 0x000e700000000800 */
[----:B------:R-:W2:Y:S01]  /*06e0*/  LDC.64 R22, c[0x0][0x620] ;  /* 0x00018800ff167b82 */ /* 0x000ea20000000a00 */
[----:B0-----:R-:W-:-:S04]  /*06f0*/  ISETP.NE.U32.AND P0, PT, R20, RZ, PT ;  /* 0x000000ff1400720c */ /* 0x001fc80003f05070 */
[----:B------:R-:W-:-:S13]  /*0700*/  ISETP.NE.AND.EX P0, PT, R21, RZ, PT, P0 ;  /* 0x000000ff1500720c */ /* 0x000fda0003f05300 */
[----:B-12---:R-:W-:Y:S05]  /*0710*/  @!P0 BRA `(.L_x_5) ;  /* 0x0000000000288947 */ /* 0x006fea0003800000 */
[----:B------:R-:W0:Y:S02]  /*0720*/  LDC R13, c[0x0][0x634] ;  /* 0x00018d00ff0d7b82 */ /* 0x000e240000000800 */
[----:B0-----:R-:W-:-:S05]  /*0730*/  IADD3 R13, P0, R16, R13, RZ ;  /* 0x0000000d100d7210 */ /* 0x001fca0007f1e0ff */
[----:B------:R-:W-:-:S04]  /*0740*/  IMAD.X R15, RZ, RZ, R17, P0 ;  /* 0x000000ffff0f7224 */ /* 0x000fc800000e0611 */
[----:B------:R-:W-:-:S04]  /*0750*/  IMAD.WIDE.U32 R8, R15, R20, RZ ;  /* 0x000000140f087225 */ /* 0x000fc800078e00ff */
[----:B------:R-:W-:-:S04]  /*0760*/  IMAD.WIDE.U32 R10, P0, R13, R21, R8 ;  /* 0x000000150d0a7225 */ /* 0x000fc80007800008 */
[----:B------:R-:W-:-:S04]  /*0770*/  IMAD.WIDE.U32 R8, R13, R20, RZ ;  /* 0x000000140d087225 */ /* 0x000fc800078e00ff */
[----:B------:R-:W-:Y:S01]  /*0780*/  IMAD.X R13, RZ, RZ, RZ, P0 ;  /* 0x000000ffff0d7224 */ /* 0x000fe200000e06ff */
[----:B------:R-:W-:Y:S01]  /*0790*/  IADD3 RZ, P0, R9, R10, RZ ;  /* 0x0000000a09ff7210 */ /* 0x000fe20007f1e0ff */
[----:B------:R-:W-:-:S04]  /*07a0*/  IMAD.MOV.U32 R12, RZ, RZ, R11 ;  /* 0x000000ffff0c7224 */ /* 0x000fc800078e000b */
[----:B------:R-:W-:-:S08]  /*07b0*/  IMAD.WIDE.U32.X R8, R15, R21, R12, P0 ;  /* 0x000000150f087225 */ /* 0x000fd000000e040c */
.L_x_5:
[-CC-:B------:R-:W-:Y:S01]  /*07c0*/  SHF.R.U64 R47, R8, R0.reuse, R9.reuse ;  /* 0x00000000082f7219 */ /* 0x180fe20000001209 */
[----:B------:R-:W0:Y:S01]  /*07d0*/  LDC R12, c[0x0][0x618] ;  /* 0x00018600ff0c7b82 */ /* 0x000e220000000800 */
[----:B------:R-:W-:Y:S01]  /*07e0*/  SHF.R.U32.HI R5, RZ, R0, R9 ;  /* 0x00000000ff057219 */ /* 0x000fe20000011609 */
[----:B------:R-:W-:Y:S01]  /*07f0*/  ULDC UR4, c[0x0][0x150] ;  /* 0x0000540000047ab9 */ /* 0x000fe20000000800 */
[----:B------:R-:W-:Y:S02]  /*0800*/  IADD3 R11, P0, RZ, -R47, RZ ;  /* 0x8000002fff0b7210 */ /* 0x000fe40007f1e0ff */
[----:B------:R-:W-:-:S03]  /*0810*/  I2FP.F32.U32 R0, R4 ;  /* 0x0000000400007245 */ /* 0x000fc60000201000 */
[----:B------:R-:W1:Y:S01]  /*0820*/  LDC.64 R24, c[0x0][0x640] ;  /* 0x00019000ff187b82 */ /* 0x000e620000000a00 */
[----:B------:R-:W-:Y:S02]  /*0830*/  IMAD.X R13, RZ, RZ, ~R5, P0 ;  /* 0x000000ffff0d7224 */ /* 0x000fe400000e0e05 */
[----:B------:R-:W-:Y:S01]  /*0840*/  FMUL R0, R0, UR4 ;  /* 0x0000000400007c20 */ /* 0x000fe20008400000 */
[----:B------:R-:W-:Y:S01]  /*0850*/  IMAD.WIDE.U32 R8, R11, R22, R16 ;  /* 0x000000160b087225 */ /* 0x000fe200078e0010 */
[----:B------:R-:W-:-:S03]  /*0860*/  ULDC UR4, c[0x0][0x154] ;  /* 0x0000550000047ab9 */ /* 0x000fc60000000800 */
[----:B------:R-:W-:Y:S01]  /*0870*/  IMAD R10, R13, R22, RZ ;  /* 0x000000160d0a7224 */ /* 0x000fe200078e02ff */
[----:B------:R-:W2:Y:S01]  /*0880*/  LDC R5, c[0x0][0x144] ;  /* 0x00005100ff057b82 */ /* 0x000ea20000000800 */
[----:B------:R-:W3:Y:S02]  /*0890*/  F2I.U32.TRUNC.NTZ R0, R0 ;  /* 0x0000000000007305 */ /* 0x000ee4000020f000 */
[----:B------:R-:W-:-:S04]  /*08a0*/  IMAD R11, R11, R23, R10 ;  /* 0x000000170b0b7224 */ /* 0x000fc800078e020a */
[----:B------:R-:W-:Y:S01]  /*08b0*/  IMAD.IADD R9, R9, 0x1, R11 ;  /* 0x0000000109097824 */ /* 0x000fe200078e020b */
[----:B------:R-:W4:Y:S01]  /*08c0*/  LDC R14, c[0x0][0x608] ;  /* 0x00018200ff0e7b82 */ /* 0x000f220000000800 */
[----:B------:R-:W-:-:S03]  /*08d0*/  IMAD.MOV.U32 R11, RZ, RZ, -0x1 ;  /* 0xffffffffff0b7424 */ /* 0x000fc600078e00ff */
[--C-:B0-----:R-:W-:Y:S02]  /*08e0*/  SHF.R.U64 R20, R8, R12, R9.reuse ;  /* 0x0000000c08147219 */ /* 0x101fe40000001209 */
[----:B------:R-:W-:Y:S02]  /*08f0*/  I2FP.F32.U32 R8, R6 ;  /* 0x0000000600087245 */ /* 0x000fe40000201000 */
[----:B------:R-:W0:Y:S01]  /*0900*/  LDC R22, c[0x0][0x658] ;  /* 0x00019600ff167b82 */ /* 0x000e220000000800 */
[----:B-1----:R-:W-:Y:S01]  /*0910*/  ISETP.NE.U32.AND P0, PT, R24, RZ, PT ;  /* 0x000000ff1800720c */ /* 0x002fe20003f05070 */
[----:B---3--:R-:W-:Y:S01]  /*0920*/  IMAD.MOV R10, RZ, RZ, -R0 ;  /* 0x000000ffff0a7224 */ /* 0x008fe200078e0a00 */
[----:B------:R-:W-:Y:S01]  /*0930*/  SHF.R.U32.HI R9, RZ, R12, R9 ;  /* 0x0000000cff097219 */ /* 0x000fe20000011609 */
[----:B------:R-:W-:Y:S01]  /*0940*/  FMUL R8, R8, UR4 ;  /* 0x0000000408087c20 */ /* 0x000fe20008400000 */
[----:B------:R-:W-:-:S03]  /*0950*/  ISETP.NE.AND.EX P0, PT, R25, RZ, PT, P0 ;  /* 0x000000ff1900720c */ /* 0x000fc60003f05300 */
[----:B------:R-:W1:Y:S01]  /*0960*/  LDC R15, c[0x0][0x148] ;  /* 0x00005200ff0f7b82 */ /* 0x000e620000000800 */
[----:B--2---:R-:W-:-:S07]  /*0970*/  IMAD R0, R5, R10, R4 ;  /* 0x0000000a05007224 */ /* 0x004fce00078e0204 */
[----:B------:R-:W2:Y:S01]  /*0980*/  LDC R23, c[0x0][0x600] ;  /* 0x00018000ff177b82 */ /* 0x000ea20000000800 */
[-CC-:B----4-:R-:W-:Y:S02]  /*0990*/  SHF.R.U64 R28, R20, R14.reuse, R9.reuse ;  /* 0x0000000e141c7219 */ /* 0x190fe40000001209 */
[----:B------:R-:W-:Y:S01]  /*09a0*/  SHF.R.U32.HI R5, RZ, R14, R9 ;  /* 0x0000000eff057219 */ /* 0x000fe20000011609 */
[----:B------:R-:W-:Y:S01]  /*09b0*/  IMAD.MOV.U32 R9, RZ, RZ, 0x1 ;  /* 0x00000001ff097424 */ /* 0x000fe200078e00ff */
[----:B------:R3:W4:Y:S03]  /*09c0*/  F2I.U32.TRUNC.NTZ R14, R8 ;  /* 0x00000008000e7305 */ /* 0x000726000020f000 */
[----:B------:R-:W1:Y:S01]  /*09d0*/  LDC R26, c[0x0][0x648] ;  /* 0x00019200ff1a7b82 */ /* 0x000e620000000800 */
[-C--:B0-----:R-:W-:Y:S02]  /*09e0*/  SHF.L.U32 R4, R11, R22.reuse, RZ ;  /* 0x000000160b047219 */ /* 0x081fe400000006ff */
[----:B------:R-:W-:-:S02]  /*09f0*/  SHF.R.U64 R30, R28, R22, R5 ;  /* 0x000000161c1e7219 */ /* 0x000fc40000001205 */
[----:B------:R-:W-:Y:S02]  /*0a00*/  LOP3.LUT R13, RZ, R4, RZ, 0x33, !PT ;  /* 0x00000004ff0d7212 */ /* 0x000fe400078e33ff */
[-C--:B------:R-:W-:Y:S01]  /*0a10*/  SHF.R.U32.HI R5, RZ, R22.reuse, R5 ;  /* 0x00000016ff057219 */ /* 0x080fe20000011605 */
[----:B------:R-:W0:Y:S01]  /*0a20*/  LDC R27, c[0x0][0x638] ;  /* 0x00018e00ff1b7b82 */ /* 0x000e220000000800 */
[----:B------:R-:W-:Y:S01]  /*0a30*/  SHF.L.U32 R12, R9, R22, RZ ;  /* 0x00000016090c7219 */ /* 0x000fe200000006ff */
[----:B------:R-:W-:-:S06]  /*0a40*/  IMAD.MOV.U32 R4, RZ, RZ, R30 ;  /* 0x000000ffff047224 */ /* 0x000fcc00078e001e */
[----:B------:R-:W0:Y:S01]  /*0a50*/  LDC R45, c[0x0][0x610] ;  /* 0x00018400ff2d7b82 */ /* 0x000e220000000800 */
[----:B---34-:R-:W-:Y:S05]  /*0a60*/  @!P0 BRA `(.L_x_6) ;  /* 0x0000000000288947 */ /* 0x018fea0003800000 */
[----:B------:R-:W3:Y:S02]  /*0a70*/  LDC R11, c[0x0][0x64c] ;  /* 0x00019300ff0b7b82 */ /* 0x000ee40000000800 */
[----:B---3--:R-:W-:-:S05]  /*0a80*/  IADD3 R11, P0, R30, R11, RZ ;  /* 0x0000000b1e0b7210 */ /* 0x008fca0007f1e0ff */
        /* <DEDUP_REMOVED lines=8> */
.L_x_6:
[----:B-1----:R-:W-:Y:S01]  /*0b10*/  SHF.R.U64 R4, R4, R26, R5 ;  /* 0x0000001a04047219 */ /* 0x002fe20000001205 */
[----:B--2---:R-:W-:Y:S01]  /*0b20*/  VIADD R5, R23, 0xffffffff ;  /* 0xffffffff17057836 */ /* 0x004fe20000000000 */
[----:B------:R-:W-:Y:S01]  /*0b30*/  LOP3.LUT R13, R28, R13, RZ, 0xc0, !PT ;  /* 0x0000000d1c0d7212 */ /* 0x000fe200078ec0ff */
[----:B------:R-:W-:Y:S02]  /*0b40*/  IMAD.MOV R14, RZ, RZ, -R14 ;  /* 0x000000ffff0e7224 */ /* 0x000fe400078e0a0e */
[----:B------:R-:W-:Y:S01]  /*0b50*/  IMAD.MOV R8, RZ, RZ, -R4 ;  /* 0x000000ffff087224 */ /* 0x000fe200078e0a04 */
[----:B------:R-:W-:Y:S01]  /*0b60*/  LOP3.LUT R5, R20, R5, RZ, 0xc0, !PT ;  /* 0x0000000514057212 */ /* 0x000fe200078ec0ff */
[----:B------:R-:W-:Y:S02]  /*0b70*/  IMAD R13, R12, R4, R13 ;  /* 0x000000040c0d7224 */ /* 0x000fe400078e020d */
[----:B------:R-:W-:Y:S02]  /*0b80*/  @P3 IMAD R0, R15, R14, R6 ;  /* 0x0000000e0f003224 */ /* 0x000fe400078e0206 */
[----:B0-----:R-:W-:-:S02]  /*0b90*/  IMAD R4, R8, R27, R30 ;  /* 0x0000001b08047224 */ /* 0x001fc400078e021e */
[----:B------:R-:W-:Y:S02]  /*0ba0*/  IMAD R45, R13, R45, R0 ;  /* 0x0000002d0d2d7224 */ /* 0x000fe400078e0200 */
[----:B------:R-:W-:Y:S02]  /*0bb0*/  IMAD R4, R4, R23, R5 ;  /* 0x0000001704047224 */ /* 0x000fe400078e0205 */
[----:B------:R-:W-:-:S03]  /*0bc0*/  IMAD.MOV.U32 R0, RZ, RZ, 0x1 ;  /* 0x00000001ff007424 */ /* 0x000fc600078e00ff */
[----:B------:R-:W-:Y:S02]  /*0bd0*/  SEL R44, R4, R45, !P3 ;  /* 0x0000002d042c7207 */ /* 0x000fe40005800000 */
[----:B------:R-:W-:-:S07]  /*0be0*/  SEL R45, R45, R4, !P3 ;  /* 0x000000042d2d7207 */ /* 0x000fce0005800000 */
.L_x_4:
[----:B------:R-:W-:-:S08]  /*0bf0*/  NOP ;  /* 0x0000000000007918 */ /* 0x000fd00000000000 */
[----:B------:R-:W0:Y:S02]  /*0c00*/  USETMAXREG.TRY_ALLOC.CTAPOOL UP0, 0xe8 ;  /* 0x000000e8000079c8 */ /* 0x000e240008000600 */
[----:B0-----:R-:W-:-:S13]  /*0c10*/  PLOP3.LUT P0, PT, PT, PT, UP0, 0x80, 0x0 ;  /* 0x000000000000781c */ /* 0x001fda0003f0f008 */
[----:B------:R-:W-:Y:S05]  /*0c20*/  @!P0 BRA `(.L_x_4) ;  /* 0xfffffffc00f08947 */ /* 0x000fea000383ffff */
[----:B------:R-:W-:Y:S01]  /*0c30*/  ULDC.64 UR4, c[0x0][0x598] ;  /* 0x0001660000047ab9 */ /* 0x000fe20000000a00 */
[----:B------:R-:W-:Y:S01]  /*0c40*/  ULDC.64 UR36, c[0x0][0x208] ;  /* 0x0000820000247ab9 */ /* 0x000fe20000000a00 */
[----:B------:R-:W-:-:S04]  /*0c50*/  ISETP.NE.U32.AND P0, PT, RZ, UR4, PT ;  /* 0x00000004ff007c0c */ /* 0x000fc8000bf05070 */
[----:B------:R-:W-:-:S13]  /*0c60*/  ISETP.NE.AND.EX P0, PT, RZ, UR5, PT, P0 ;  /* 0x00000005ff007c0c */ /* 0x000fda000bf05300 */
[----:B------:R-:W-:Y:S05]  /*0c70*/  @!P0 BRA `(.L_x_7) ;  /* 0x00000000001c8947 */ /* 0x000fea0003800000 */
[----:B------:R-:W0:Y:S02]  /*0c80*/  LDC.64 R4, c[0x0][0x598] ;  /* 0x00016600ff047b82 */ /* 0x000e240000000a00 */
[----:B0-----:R-:W2:Y:S02]  /*0c90*/  LDG.E.64 R4, desc[UR36][R4.64] ;  /* 0x0000002404047981 */ /* 0x001ea4000c1e1b00 */
[----:B--2---:R-:W-:-:S04]  /*0ca0*/  ISETP.NE.U32.AND P0, PT, R4, RZ, PT ;  /* 0x000000ff0400720c */ /* 0x004fc80003f05070 */
[----:B------:R-:W-:-:S13]  /*0cb0*/  ISETP.NE.AND.EX P0, PT, R5, RZ, PT, P0 ;  /* 0x000000ff0500720c */ /* 0x000fda0003f05300 */
[----:B------:R-:W-:Y:S05]  /*0cc0*/  @!P0 BRA `(.L_x_7) ;  /* 0x0000000000088947 */ /* 0x000fea0003800000 */
[----:B------:R0:W5:Y:S01]  /*0cd0*/  LD.E R40, desc[UR36][R4.64] ;  /* 0x0000002404287980 */ /* 0x000162000c101900 */
[----:B------:R-:W-:Y:S05]  /*0ce0*/  BRA `(.L_x_8) ;  /* 0x0000000000247947 */ /* 0x000fea0003800000 */
.L_x_7:
[----:B------:R-:W-:Y:S02]  /*0cf0*/  ULDC.64 UR4, c[0x0][0x588] ;  /* 0x0001620000047ab9 */ /* 0x000fe40000000a00 */
[----:B------:R-:W-:-:S04]  /*0d00*/  ISETP.NE.U32.AND P0, PT, RZ, UR4, PT ;  /* 0x00000004ff007c0c */ /* 0x000fc8000bf05070 */
[----:B------:R-:W-:-:S13]  /*0d10*/  ISETP.NE.AND.EX P0, PT, RZ, UR5, PT, P0 ;  /* 0x00000005ff007c0c */ /* 0x000fda000bf05300 */
[----:B------:R-:W-:Y:S05]  /*0d20*/  @!P0 BRA `(.L_x_9) ;  /* 0x00000000000c8947 */ /* 0x000fea0003800000 */
[----:B------:R-:W0:Y:S02]  /*0d30*/  LDC.64 R40, c[0x0][0x588] ;  /* 0x00016200ff287b82 */ /* 0x000e240000000a00 */
[----:B0-----:R1:W5:Y:S01]  /*0d40*/  LDG.E R40, desc[UR36][R40.64] ;  /* 0x0000002428287981 */ /* 0x001362000c1e1900 */
[----:B------:R-:W-:Y:S05]  /*0d50*/  BRA `(.L_x_8) ;  /* 0x0000000000087947 */ /* 0x000fea0003800000 */
.L_x_9:
[----:B------:R-:W-:Y:S02]  /*0d60*/  ULDC UR4, c[0x0][0x580] ;  /* 0x0001600000047ab9 */ /* 0x000fe40000000800 */
[----:B------:R-:W-:-:S07]  /*0d70*/  IMAD.U32 R40, RZ, RZ, UR4 ;  /* 0x00000004ff287e24 */ /* 0x000fce000f8e00ff */
.L_x_8:
[----:B------:R-:W-:Y:S02]  /*0d80*/  ULDC.64 UR4, c[0x0][0x5a0] ;  /* 0x0001680000047ab9 */ /* 0x000fe40000000a00 */
[----:B------:R-:W-:-:S04]  /*0d90*/  ISETP.NE.U32.AND P0, PT, RZ, UR4, PT ;  /* 0x00000004ff007c0c */ /* 0x000fc8000bf05070 */
[----:B------:R-:W-:-:S13]  /*0da0*/  ISETP.NE.AND.EX P0, PT, RZ, UR5, PT, P0 ;  /* 0x00000005ff007c0c */ /* 0x000fda000bf05300 */
[----:B------:R-:W-:Y:S05]  /*0db0*/  @!P0 BRA `(.L_x_10) ;  /* 0x00000000001c8947 */ /* 0x000fea0003800000 */
[----:B0-----:R-:W0:Y:S02]  /*0dc0*/  LDC.64 R4, c[0x0][0x5a0] ;  /* 0x00016800ff047b82 */ /* 0x001e240000000a00 */
[----:B0-----:R-:W2:Y:S02]  /*0dd0*/  LDG.E.64 R4, desc[UR36][R4.64] ;  /* 0x0000002404047981 */ /* 0x001ea4000c1e1b00 */
[----:B--2---:R-:W-:-:S04]  /*0de0*/  ISETP.NE.U32.AND P0, PT, R4, RZ, PT ;  /* 0x000000ff0400720c */ /* 0x004fc80003f05070 */
[----:B------:R-:W-:-:S13]  /*0df0*/  ISETP.NE.AND.EX P0, PT, R5, RZ, PT, P0 ;  /* 0x000000ff0500720c */ /* 0x000fda0003f05300 */
[----:B------:R-:W-:Y:S05]  /*0e00*/  @!P0 BRA `(.L_x_10) ;  /* 0x0000000000088947 */ /* 0x000fea0003800000 */
[----:B-1----:R0:W5:Y:S01]  /*0e10*/  LD.E R41, desc[UR36][R4.64] ;  /* 0x0000002404297980 */ /* 0x002162000c101900 */
[----:B------:R-:W-:Y:S05]  /*0e20*/  BRA `(.L_x_11) ;  /* 0x0000000000247947 */ /* 0x000fea0003800000 */
.L_x_10:
[----:B------:R-:W-:Y:S02]  /*0e30*/  ULDC.64 UR4, c[0x0][0x590] ;  /* 0x0001640000047ab9 */ /* 0x000fe40000000a00 */
[----:B------:R-:W-:-:S04]  /*0e40*/  ISETP.NE.U32.AND P0, PT, RZ, UR4, PT ;  /* 0x00000004ff007c0c */ /* 0x000fc8000bf05070 */
[----:B------:R-:W-:-:S13]  /*0e50*/  ISETP.NE.AND.EX P0, PT, RZ, UR5, PT, P0 ;  /* 0x00000005ff007c0c */ /* 0x000fda000bf05300 */
[----:B------:R-:W-:Y:S05]  /*0e60*/  @!P0 BRA `(.L_x_12) ;  /* 0x00000000000c8947 */ /* 0x000fea0003800000 */
[----:B0-----:R-:W1:Y:S02]  /*0e70*/  LDC.64 R4, c[0x0][0x590] ;  /* 0x00016400ff047b82 */ /* 0x001e640000000a00 */
[----:B-1----:R1:W5:Y:S01]  /*0e80*/  LDG.E R41, desc[UR36][R4.64] ;  /* 0x0000002404297981 */ /* 0x002362000c1e1900 */
[----:B------:R-:W-:Y:S05]  /*0e90*/  BRA `(.L_x_11) ;  /* 0x0000000000087947 */ /* 0x000fea0003800000 */
.L_x_12:
[----:B------:R-:W-:Y:S02]  /*0ea0*/  ULDC UR4, c[0x0][0x584] ;  /* 0x0001610000047ab9 */ /* 0x000fe40000000800 */
[----:B-1----:R-:W-:-:S07]  /*0eb0*/  IMAD.U32 R41, RZ, RZ, UR4 ;  /* 0x00000004ff297e24 */ /* 0x002fce000f8e00ff */
.L_x_11:
[----:B------:R-:W-:-:S13]  /*0ec0*/  LOP3.LUT P0, RZ, R0, 0xff, RZ, 0xc0, !PT ;  /* 0x000000ff00ff7812 */ /* 0x000fda000780c0ff */
[----:B------:R-:W-:Y:S05]  /*0ed0*/  @!P0 EXIT ;  /* 0x000000000000894d */ /* 0x000fea0003800000 */
[----:B------:R-:W-:Y:S01]  /*0ee0*/  SHF.R.U32.HI R3, RZ, 0x1, R3 ;  /* 0x00000001ff037819 */ /* 0x000fe20000011603 */
[----:B------:R-:W-:Y:S01]  /*0ef0*/  ULDC UR4, c[0x0][0x28c] ;  /* 0x0000a30000047ab9 */ /* 0x000fe20000000800 */
[----:B------:R-:W-:Y:S01]  /*0f00*/  SHF.R.U32.HI R0, RZ, 0x2, R18 ;  /* 0x00000002ff007819 */ /* 0x000fe20000011612 */
[----:B------:R-:W-:Y:S01]  /*0f10*/  UIADD3 UR4, UR4, 0xff, URZ ;  /* 0x000000ff04047890 */ /* 0x000fe2000fffe03f */
[----:B------:R-:W-:Y:S01]  /*0f20*/  LOP3.LUT R7, R7, 0x1, RZ, 0xc0, !PT ;  /* 0x0000000107077812 */ /* 0x000fe200078ec0ff */
[----:B------:R-:W-:Y:S01]  /*0f30*/  IMAD.MOV.U32 R23, RZ, RZ, RZ ;  /* 0x000000ffff177224 */ /* 0x000fe200078e00ff */
[----:B------:R-:W-:Y:S01]  /*0f40*/  LOP3.LUT R3, R3, 0x30, RZ, 0xc0, !PT ;  /* 0x0000003003037812 */ /* 0x000fe200078ec0ff */
[----:B------:R-:W-:Y:S01]  /*0f50*/  USHF.R.S32.HI UR5, URZ, 0x1f, UR4 ;  /* 0x0000001f3f057899 */ /* 0x000fe20008011404 */
[----:B------:R-:W-:Y:S01]  /*0f60*/  LOP3.LUT R0, R0, 0x7, RZ, 0xc0, !PT ;  /* 0x0000000700007812 */ /* 0x000fe200078ec0ff */
[----:B01----:R-:W-:Y:S01]  /*0f70*/  IMAD.SHL.U32 R5, R7, 0x40, RZ ;  /* 0x0000004007057824 */ /* 0x003fe200078e00ff */
[----:B------:R-:W-:Y:S01]  /*0f80*/  LOP3.LUT R53, R19, 0x1, RZ, 0xfc, !PT ;  /* 0x0000000113357812 */ /* 0x000fe200078efcff */
[----:B------:R-:W-:Y:S01]  /*0f90*/  ULEA.HI UR5, UR5, UR4, URZ, 0x8 ;  /* 0x0000000405057291 */ /* 0x000fe2000f8f403f */
[-CC-:B------:R-:W-:Y:S01]  /*0fa0*/  IADD3 R4, RZ, -R3.reuse, -R0.reuse ;  /* 0x80000003ff047210 */ /* 0x180fe20007ffe800 */
[----:B------:R-:W-:Y:S01]  /*0fb0*/  UMOV UR38, URZ ;  /* 0x0000003f00267c82 */ /* 0x000fe20008000000 */
[----:B------:R-:W-:Y:S01]  /*0fc0*/  LOP3.LUT R0, R5, 0x40, R0, 0xe2, !PT ;  /* 0x0000004005007812 */ /* 0x000fe200078ee200 */
[----:B------:R-:W-:Y:S01]  /*0fd0*/  ULDC UR4, c[0x0][0x284] ;  /* 0x0000a10000047ab9 */ /* 0x000fe20000000800 */
[----:B------:R-:W-:Y:S01]  /*0fe0*/  USHF.R.S32.HI UR40, URZ, 0x8, UR5 ;  /* 0x000000083f287899 */ /* 0x000fe20008011405 */
[----:B------:R-:W-:Y:S01]  /*0ff0*/  IMAD R4, R7, -0x40, R4 ;  /* 0xffffffc007047824 */ /* 0x000fe200078e0204 */
[----:B------:R-:W-:Y:S01]  /*1000*/  LOP3.LUT R22, R0, R3, RZ, 0xfc, !PT ;  /* 0x0000000300167212 */ /* 0x000fe200078efcff */
[----:B------:R-:W-:-:S02]  /*1010*/  UMOV UR39, URZ ;  /* 0x0000003f00277c82 */ /* 0x000fc40008000000 */
[----:B------:R-:W-:-:S07]  /*1020*/  VIADD R43, R4, UR4 ;  /* 0x00000004042b7c36 */ /* 0x000fce0008000000 */
.L_x_66:
[----:B------:R-:W-:Y:S01]  /*1030*/  LOP3.LUT R0, R18, 0x80, RZ, 0xc0, !PT ;  /* 0x0000008012007812 */ /* 0x000fe200078ec0ff */
[----:B------:R-:W0:Y:S01]  /*1040*/  S2UR UR7, SR_CgaCtaId ;  /* 0x00000000000779c3 */ /* 0x000e220000008800 */
[----:B------:R-:W-:Y:S02]  /*1050*/  UMOV UR6, 0x400 ;  /* 0x0000040000067882 */ /* 0x000fe40000000000 */
[----:B------:R-:W-:-:S06]  /*1060*/  SHF.R.U32.HI R0, RZ, 0x7, R0 ;  /* 0x00000007ff007819 */ /* 0x000fcc0000011600 */
[----:B------:R-:W1:Y:S01]  /*1070*/  SHFL.IDX PT, R0, R0, RZ, 0x1f ;  /* 0x00001fff00007589 */ /* 0x000e6200000e0000 */
[----:B0-----:R-:W-:Y:S01]  /*1080*/  ULEA UR6, UR7, UR6, 0x18 ;  /* 0x0000000607067291 */ /* 0x001fe2000f8ec03f */
[----:B-1----:R-:W-:-:S13]  /*1090*/  R2UR UR4, R0 ;  /* 0x00000000000472ca */ /* 0x002fda00000e0000 */
[----:B------:R-:W-:-:S04]  /*10a0*/  ULEA.HI UR5, UR4, UR4, URZ, 0x1 ;  /* 0x0000000404057291 */ /* 0x000fc8000f8f083f */
[----:B------:R-:W-:-:S04]  /*10b0*/  ULOP3.LUT UR5, UR5, 0x7fffe, URZ, 0xc0, !UPT ;  /* 0x0007fffe05057892 */ /* 0x000fc8000f8ec03f */
[----:B------:R-:W-:-:S03]  /*10c0*/  UIADD3 UR5, UR4, -UR5, URZ ;  /* 0x8000000504057290 */ /* 0x000fc6000fffe03f */
[----:B------:R-:W-:Y:S01]  /*10d0*/  ULDC UR4, c[0x0][0x28c] ;  /* 0x0000a30000047ab9 */ /* 0x000fe20000000800 */
[----:B------:R-:W-:Y:S01]  /*10e0*/  ULEA UR5, UR5, UR6, 0xd ;  /* 0x0000000605057291 */ /* 0x000fe2000f8e683f */
[----:B------:R-:W-:-:S03]  /*10f0*/  ISETP.LT.AND P0, PT, RZ, UR4, PT ;  /* 0x00000004ff007c0c */ /* 0x000fc6000bf01270 */
[----:B------:R-:W-:-:S04]  /*1100*/  UIADD3 UR5, UR5, 0x100, URZ ;  /* 0x0000010005057890 */ /* 0x000fc8000fffe03f */
[----:B------:R-:W-:-:S04]  /*1110*/  USHF.R.U32.HI UR5, URZ, 0x4, UR5 ;  /* 0x000000043f057899 */ /* 0x000fc80008011605 */
[----:B------:R-:W-:-:S04]  /*1120*/  ULOP3.LUT UR5, UR5, 0x3fff, URZ, 0xc0, !UPT ;  /* 0x00003fff05057892 */ /* 0x000fc8000f8ec03f */
[----:B------:R-:W-:Y:S01]  /*1130*/  ULOP3.LUT UR41, UR5, 0x10000, URZ, 0xfc, !UPT ;  /* 0x0001000005297892 */ /* 0x000fe2000f8efc3f */
[----:B--234-:R-:W-:Y:S11]  /*1140*/  @P0 BRA `(.L_x_13) ;  /* 0x0000000000400947 */ /* 0x01cff60003800000 */
[----:B------:R-:W-:Y:S01]  /*1150*/  MOV R0, 0x0 ;  /* 0x0000000000007802 */ /* 0x000fe20000000f00 */
[----:B------:R-:W-:Y:S01]  /*1160*/  ULDC.64 UR4, c[0x4][0x68] ;  /* 0x01001a0000047ab9 */ /* 0x000fe20000000a00 */
[----:B------:R-:W-:Y:S01]  /*1170*/  ULDC.64 UR6, c[0x4][0x8] ;  /* 0x0100020000067ab9 */ /* 0x000fe20000000a00 */
[----:B------:R-:W-:Y:S01]  /*1180*/  IMAD.U32 R4, RZ, RZ, UR4 ;  /* 0x00000004ff047e24 */ /* 0x000fe2000f8e00ff */
[----:B------:R0:W1:Y:S01]  /*1190*/  LDC.64 R14, c[0x4][R0] ;  /* 0x01000000000e7b82 */ /* 0x0000620000000a00 */
[----:B------:R-:W-:Y:S01]  /*11a0*/  IMAD.U32 R5, RZ, RZ, UR5 ;  /* 0x00000005ff057e24 */ /* 0x000fe2000f8e00ff */
[----:B------:R-:W-:Y:S01]  /*11b0*/  ULDC.64 UR4, c[0x4][0x70] ;  /* 0x01001c0000047ab9 */ /* 0x000fe20000000a00 */
[----:B------:R-:W-:Y:S02]  /*11c0*/  IMAD.U32 R10, RZ, RZ, UR6 ;  /* 0x00000006ff0a7e24 */ /* 0x000fe4000f8e00ff */
[----:B------:R-:W-:Y:S02]  /*11d0*/  IMAD.U32 R6, RZ, RZ, UR4 ;  /* 0x00000004ff067e24 */ /* 0x000fe4000f8e00ff */
[----:B------:R-:W-:-:S02]  /*11e0*/  IMAD.U32 R7, RZ, RZ, UR5 ;  /* 0x00000005ff077e24 */ /* 0x000fc4000f8e00ff */
[----:B------:R-:W-:Y:S02]  /*11f0*/  IMAD.U32 R11, RZ, RZ, UR7 ;  /* 0x00000007ff0b7e24 */ /* 0x000fe4000f8e00ff */
[----:B------:R-:W-:Y:S02]  /*1200*/  IMAD.MOV.U32 R8, RZ, RZ, 0x1e1 ;  /* 0x000001e1ff087424 */ /* 0x000fe400078e00ff */
[----:B------:R-:W-:Y:S02]  /*1210*/  IMAD.MOV.U32 R12, RZ, RZ, 0x1 ;  /* 0x00000001ff0c7424 */ /* 0x000fe400078e00ff */
[----:B0-----:R-:W-:-:S07]  /*1220*/  IMAD.MOV.U32 R13, RZ, RZ, RZ ;  /* 0x000000ffff0d7224 */ /* 0x001fce00078e00ff */
[----:B------:R-:W-:-:S07]  /*1230*/  LEPC R20, `(.L_x_13) ;  /* 0x000000001014794e */ /* 0x000fce0000000000 */
[----:B-1---5:R-:W-:Y:S05]  /*1240*/  CALL.ABS.NOINC R14 ;  /* 0x000000000e007343 */ /* 0x022fea0003c00000 */
.L_x_13:
[----:B------:R-:W-:-:S13]  /*1250*/  ISETP.NE.AND P0, PT, R53, 0x3, PT ;  /* 0x000000033500780c */ /* 0x000fda0003f05270 */
[----:B------:R-:W-:Y:S05]  /*1260*/  @!P0 BRA `(.L_x_14) ;  /* 0x0000000000048947 */ /* 0x000fea0003800000 */
[----:B------:R-:W-:Y:S01]  /*1270*/  BPT.TRAP 0x1 ;  /* 0x000000040000795c */ /* 0x000fe20000300000 */
.L_x_14:
[----:B------:R-:W0:Y:S01]  /*1280*/  S2UR UR5, SR_CgaCtaId ;  /* 0x00000000000579c3 */ /* 0x000e220000008800 */
[----:B------:R-:W-:Y:S01]  /*1290*/  UMOV UR4, 0x400 ;  /* 0x0000040000047882 */ /* 0x000fe20000000000 */
[----:B------:R-:W-:Y:S02]  /*12a0*/  IMAD.U32 R0, RZ, RZ, UR38 ;  /* 0x00000026ff007e24 */ /* 0x000fe4000f8e00ff */
[----:B------:R-:W-:-:S03]  /*12b0*/  IMAD.U32 R3, RZ, RZ, UR39 ;  /* 0x00000027ff037e24 */ /* 0x000fc6000f8e00ff */
[----:B------:R-:W-:Y:S01]  /*12c0*/  SHF.L.U32 R0, R0, 0x1f, RZ ;  /* 0x0000001f00007819 */ /* 0x000fe200000006ff */
[----:B0-----:R-:W-:-:S06]  /*12d0*/  ULEA UR4, UR5, UR4, 0x18 ;  /* 0x0000000405047291 */ /* 0x001fcc000f8ec03f */
[----:B------:R-:W-:-:S04]  /*12e0*/  IMAD.U32 R6, RZ, RZ, UR4 ;  /* 0x00000004ff067e24 */ /* 0x000fc8000f8e00ff */
[----:B------:R-:W-:-:S04]  /*12f0*/  IMAD R3, R3, 0x8, R6 ;  /* 0x0000000803037824 */ /* 0x000fc800078e0206 */
[----:B------:R0:W1:Y:S01]  /*1300*/  SYNCS.PHASECHK.TRANS64.TRYWAIT P1, [R3+URZ], R0 ;  /* 0x00000000030075a7 */ /* 0x000062000802017f */
[----:B------:R-:W-:Y:S05]  /*1310*/  @!P0 BRA `(.L_x_15) ;  /* 0x0000000000048947 */ /* 0x000fea0003800000 */
[----:B------:R-:W-:Y:S01]  /*1320*/  BPT.TRAP 0x1 ;  /* 0x000000040000795c */ /* 0x000fe20000300000 */
.L_x_15:
[----:B-1----:R-:W-:Y:S05]  /*1330*/  @P1 BRA `(.L_x_16) ;  /* 0x0000000000081947 */ /* 0x002fea0003800000 */
[----:B------:R-:W1:Y:S02]  /*1340*/  SYNCS.PHASECHK.TRANS64.TRYWAIT P1, [R3+URZ], R0 ;  /* 0x00000000030075a7 */ /* 0x000e64000802017f */
[----:B-1----:R-:W-:Y:S05]  /*1350*/  @!P1 BRA `(.L_x_17) ;  /* 0x0000003800a09947 */ /* 0x002fea0003800000 */
.L_x_16:
[----:B------:R-:W-:-:S04]  /*1360*/  UISETP.LT.AND UP0, UPT, UR40, 0x1, UPT ;  /* 0x000000012800788c */ /* 0x000fc8000bf01270 */
[----:B------:R-:W-:-:S06]  /*1370*/  USEL UR4, UR40, 0x1, UP0 ;  /* 0x0000000128047887 */ /* 0x000fcc0008000000 */
[----:B01----:R-:W-:Y:S01]  /*1380*/  IMAD.U32 R0, RZ, RZ, UR4 ;  /* 0x00000004ff007e24 */ /* 0x003fe2000f8e00ff */
[----:B------:R-:W-:Y:S05]  /*1390*/  WARPSYNC.ALL ;  /* 0x0000000000007948 */ /* 0x000fea0003800000 */
[----:B------:R-:W-:-:S04]  /*13a0*/  IADD3 R0, -R0, UR40, RZ ;  /* 0x0000002800007c10 */ /* 0x000fc8000fffe1ff */
[----:B------:R-:W-:Y:S02]  /*13b0*/  ISETP.GE.AND P1, PT, R0, 0x1, PT ;  /* 0x000000010000780c */ /* 0x000fe40003f26270 */
[----:B------:R-:W-:Y:S01]  /*13c0*/  R2UR UR4, R6 ;  /* 0x00000000060472ca */ /* 0x000fe200000e0000 */
[----:B------:R-:W-:Y:S01]  /*13d0*/  ULEA UR5, UR39, UR41, 0xb ;  /* 0x0000002927057291 */ /* 0x000fe2000f8e583f */
[----:B------:R-:W-:Y:S01]  /*13e0*/  WARPGROUP.ARRIVE ;  /* 0x00000000000079c5 */ /* 0x000fe20000000000 */
[----:B------:R-:W-:Y:S01]  /*13f0*/  UMOV UR9, 0x40000040 ;  /* 0x4000004000097882 */ /* 0x000fe20000000000 */
[----:B------:R-:W-:-:S04]  /*1400*/  UMOV UR11, 0x40000040 ;  /* 0x40000040000b7882 */ /* 0x000fc80000000000 */
[----:B------:R-:W-:-:S05]  /*1410*/  UMOV UR8, UR5 ;  /* 0x0000000500087c82 */ /* 0x000fca0008000000 */
[----:B------:R-:W-:-:S04]  /*1420*/  UIADD3 UR4, UR4, 0x28100, URZ ;  /* 0x0002810004047890 */ /* 0x000fc8000fffe03f */
[----:B------:R-:W-:-:S04]  /*1430*/  USHF.R.U32.HI UR4, URZ, 0x4, UR4 ;  /* 0x000000043f047899 */ /* 0x000fc80008011604 */
[----:B------:R-:W-:-:S04]  /*1440*/  ULOP3.LUT UR4, UR4, 0x3fff, URZ, 0xc0, !UPT ;  /* 0x00003fff04047892 */ /* 0x000fc8000f8ec03f */
[----:B------:R-:W-:-:S04]  /*1450*/  ULOP3.LUT UR4, UR4, 0x10000, URZ, 0xfc, !UPT ;  /* 0x0001000004047892 */ /* 0x000fc8000f8efc3f */
[----:B------:R-:W-:-:S07]  /*1460*/  ULEA UR6, UR39, UR4, 0x9 ;  /* 0x0000000427067291 */ /* 0x000fce000f8e483f */
[----:B------:R-:W-:Y:S02]  /*1470*/  UMOV UR10, UR6 ;  /* 0x00000006000a7c82 */ /* 0x000fe40008000000 */
[----:B------:R-:W-:Y:S01]  /*1480*/  IGMMA.64x32x32.S8.S8 R24, gdesc[UR8], RZ, !UPT, gsb0 ;  /* 0x01200000081879f1 */ /* 0x000fe2000c0410ff */
[----:B------:R-:W-:Y:S02]  /*1490*/  UIADD3 UR8, UR5, 0x2, URZ ;  /* 0x0000000205087890 */ /* 0x000fe4000fffe03f */
[----:B------:R-:W-:Y:S01]  /*14a0*/  UIADD3 UR10, UR6, 0x2, URZ ;  /* 0x00000002060a7890 */ /* 0x000fe2000fffe03f */
[----:B------:R-:W-:Y:S01]  /*14b0*/  UMOV UR9, 0x40000040 ;  /* 0x4000004000097882 */ /* 0x000fe20000000000 */
[----:B------:R-:W-:Y:S01]  /*14c0*/  UMOV UR11, 0x40000040 ;  /* 0x40000040000b7882 */ /* 0x000fe20000000000 */
[----:B------:R-:W-:Y:S02]  /*14d0*/  WARPGROUP.DEPBAR.LE gsb0, 0x0 ;  /* 0x00008000000079c5 */ /* 0x000fe40000010000 */
[----:B------:R-:W-:-:S06]  /*14e0*/  WARPGROUP.ARRIVE ;  /* 0x00000000000079c5 */ /* 0x000fcc0000000000 */
[----:B------:R-:W-:Y:S01]  /*14f0*/  IGMMA.64x32x32.S8.S8 R24, gdesc[UR8], R24, gsb0 ;  /* 0x01200000081879f1 */ /* 0x000fe20008041018 */
        /* <DEDUP_REMOVED lines=41> */
[----:B------:R-:W-:Y:S03]  /*1790*/  IGMMA.64x32x32.S8.S8 R24, gdesc[UR8], R24, gsb0 ;  /* 0x01200000081879f1 */ /* 0x000fe60008041018 */
[----:B------:R-:W-:Y:S02]  /*17a0*/  WARPGROUP.DEPBAR.LE gsb0, 0x0 ;  /* 0x00008000000079c5 */ /* 0x000fe40000010000 */
[----:B------:R-:W-:Y:S05]  /*17b0*/  @!P1 BRA `(.L_x_18) ;  /* 0x0000000400909947 */ /* 0x000fea0003800000 */
[----:B------:R-:W-:Y:S02]  /*17c0*/  UIADD3 UR5, UR39, 0x1, URZ ;  /* 0x0000000127057890 */ /* 0x000fe4000fffe03f */
[----:B------:R-:W-:Y:S02]  /*17d0*/  IMAD.U32 R3, RZ, RZ, UR39 ;  /* 0x00000027ff037e24 */ /* 0x000fe4000f8e00ff */
[----:B------:R-:W-:-:S04]  /*17e0*/  UISETP.NE.AND UP0, UPT, UR5, 0x5, UPT ;  /* 0x000000050500788c */ /* 0x000fc8000bf05270 */
[----:B------:R-:W-:Y:S02]  /*17f0*/  USEL UR6, URZ, 0x1, UP0 ;  /* 0x000000013f067887 */ /* 0x000fe40008000000 */
[----:B------:R-:W-:Y:S02]  /*1800*/  USEL UR5, UR5, URZ, UP0 ;  /* 0x0000003f05057287 */ /* 0x000fe40008000000 */
[----:B------:R-:W-:-:S06]  /*1810*/  ULOP3.LUT UR6, UR38, UR6, URZ, 0x3c, !UPT ;  /* 0x0000000626067292 */ /* 0x000fcc000f8e3c3f */
[----:B------:R-:W-:-:S07]  /*1820*/  IMAD.U32 R7, RZ, RZ, UR6 ;  /* 0x00000006ff077e24 */ /* 0x000fce000f8e00ff */
.L_x_25:
[----:B0-----:R-:W-:Y:S05]  /*1830*/  @!P0 BRA `(.L_x_19) ;  /* 0x0000000000048947 */ /* 0x001fea0003800000 */
[----:B------:R-:W-:Y:S01]  /*1840*/  BPT.TRAP 0x1 ;  /* 0x000000040000795c */ /* 0x000fe20000300000 */
.L_x_19:
[----:B------:R-:W0:Y:S01]  /*1850*/  S2UR UR7, SR_CgaCtaId ;  /* 0x00000000000779c3 */ /* 0x000e220000008800 */
[----:B------:R-:W-:Y:S01]  /*1860*/  UMOV UR6, 0x400 ;  /* 0x0000040000067882 */ /* 0x000fe20000000000 */
[----:B------:R-:W-:Y:S01]  /*1870*/  IMAD.U32 R5, RZ, RZ, UR5 ;  /* 0x00000005ff057e24 */ /* 0x000fe2000f8e00ff */
[----:B------:R-:W-:Y:S01]  /*1880*/  SHF.L.U32 R4, R7, 0x1f, RZ ;  /* 0x0000001f07047819 */ /* 0x000fe200000006ff */
[----:B0-----:R-:W-:-:S06]  /*1890*/  ULEA UR6, UR7, UR6, 0x18 ;  /* 0x0000000607067291 */ /* 0x001fcc000f8ec03f */
[----:B------:R-:W-:-:S04]  /*18a0*/  IMAD.U32 R6, RZ, RZ, UR6 ;  /* 0x00000006ff067e24 */ /* 0x000fc8000f8e00ff */
[----:B------:R-:W-:-:S04]  /*18b0*/  IMAD R5, R5, 0x8, R6 ;  /* 0x0000000805057824 */ /* 0x000fc800078e0206 */
[----:B------:R0:W1:Y:S01]  /*18c0*/  SYNCS.PHASECHK.TRANS64.TRYWAIT P1, [R5+URZ], R4 ;  /* 0x00000004050075a7 */ /* 0x000062000802017f */
[----:B------:R-:W-:Y:S05]  /*18d0*/  @!P0 BRA `(.L_x_20) ;  /* 0x0000000000048947 */ /* 0x000fea0003800000 */
[----:B------:R-:W-:Y:S01]  /*18e0*/  BPT.TRAP 0x1 ;  /* 0x000000040000795c */ /* 0x000fe20000300000 */
.L_x_20:
[----:B-1----:R-:W-:Y:S05]  /*18f0*/  @P1 BRA `(.L_x_21) ;  /* 0x0000000000081947 */ /* 0x002fea0003800000 */
[----:B------:R-:W1:Y:S02]  /*1900*/  SYNCS.PHASECHK.TRANS64.TRYWAIT P1, [R5+URZ], R4 ;  /* 0x00000004050075a7 */ /* 0x000e64000802017f */
[----:B-1----:R-:W-:Y:S05]  /*1910*/  @!P1 BRA `(.L_x_22) ;  /* 0x0000003400449947 */ /* 0x002fea0003800000 */
.L_x_21:
[----:B------:R-:W-:Y:S01]  /*1920*/  ULEA UR6, UR5, UR41, 0xb ;  /* 0x0000002905067291 */ /* 0x000fe2000f8e583f */
[----:B------:R-:W-:Y:S01]  /*1930*/  WARPGROUP.ARRIVE ;  /* 0x00000000000079c5 */ /* 0x000fe20000000000 */
[----:B------:R-:W-:Y:S01]  /*1940*/  ULEA UR7, UR5, UR4, 0x9 ;  /* 0x0000000405077291 */ /* 0x000fe2000f8e483f */
[----:B------:R-:W-:Y:S01]  /*1950*/  UMOV UR9, 0x40000040 ;  /* 0x4000004000097882 */ /* 0x000fe20000000000 */
[----:B------:R-:W-:-:S03]  /*1960*/  UMOV UR11, 0x40000040 ;  /* 0x40000040000b7882 */ /* 0x000fc60000000000 */
[----:B------:R-:W-:Y:S02]  /*1970*/  UMOV UR8, UR6 ;  /* 0x0000000600087c82 */ /* 0x000fe40008000000 */
[----:B------:R-:W-:Y:S02]  /*1980*/  UMOV UR10, UR7 ;  /* 0x00000007000a7c82 */ /* 0x000fe40008000000 */
[----:B------:R-:W-:Y:S01]  /*1990*/  IGMMA.64x32x32.S8.S8 R24, gdesc[UR8], R24, gsb0 ;  /* 0x01200000081879f1 */ /* 0x000fe20008041018 */
[----:B------:R-:W-:Y:S02]  /*19a0*/  UIADD3 UR8, UR6, 0x2, URZ ;  /* 0x0000000206087890 */ /* 0x000fe4000fffe03f */
[----:B------:R-:W-:Y:S01]  /*19b0*/  UIADD3 UR10, UR7, 0x2, URZ ;  /* 0x00000002070a7890 */ /* 0x000fe2000fffe03f */
[----:B------:R-:W-:Y:S01]  /*19c0*/  UMOV UR9, 0x40000040 ;  /* 0x4000004000097882 */ /* 0x000fe20000000000 */
[----:B------:R-:W-:Y:S01]  /*19d0*/  UMOV UR11, 0x40000040 ;  /* 0x40000040000b7882 */ /* 0x000fe20000000000 */
[----:B------:R-:W-:-:S02]  /*19e0*/  WARPGROUP.DEPBAR.LE gsb0, 0x0 ;  /* 0x00008000000079c5 */ /* 0x000fc40000010000 */
        /* <DEDUP_REMOVED lines=46> */
[----:B------:R-:W-:Y:S01]  /*1cd0*/  BPT.TRAP 0x1 ;  /* 0x000000040000795c */ /* 0x000fe20000300000 */
.L_x_23:
[----:B01----:R-:W-:Y:S01]  /*1ce0*/  IMAD R4, R3, 0x8, R6 ;  /* 0x0000000803047824 */ /* 0x003fe200078e0206 */
[----:B------:R-:W-:-:S03]  /*1cf0*/  ISETP.GT.U32.AND P1, PT, R19, 0x1, PT ;  /* 0x000000011300780c */ /* 0x000fc60003f24070 */
[----:B------:R-:W-:-:S05]  /*1d00*/  VIADD R4, R4, 0x28 ;  /* 0x0000002804047836 */ /* 0x000fca0000000000 */
[----:B------:R-:W-:-:S04]  /*1d10*/  PRMT R4, RZ, 0x654, R4 ;  /* 0x00000654ff047816 */ /* 0x000fc80000000004 */
[----:B------:R0:W-:Y:S01]  /*1d20*/  SYNCS.ARRIVE.TRANS64.RED.A1T0 RZ, [R4+URZ], RZ ;  /* 0x000000ff04ff79a7 */ /* 0x0001e2000810043f */
[----:B------:R-:W-:Y:S05]  /*1d30*/  @P1 BRA `(.L_x_24) ;  /* 0x0000000000041947 */ /* 0x000fea0003800000 */
[----:B------:R-:W-:Y:S01]  /*1d40*/  BPT.TRAP 0x1 ;  /* 0x000000040000795c */ /* 0x000fe20000300000 */
.L_x_24:
[----:B------:R-:W-:Y:S01]  /*1d50*/  UIADD3 UR5, UR5, 0x1, URZ ;  /* 0x0000000105057890 */ /* 0x000fe2000fffe03f */
[C---:B------:R-:W-:Y:S01]  /*1d60*/  ISETP.GT.AND P2, PT, R0.reuse, 0x1, PT ;  /* 0x000000010000780c */ /* 0x040fe20003f44270 */
[----:B------:R-:W-:Y:S02]  /*1d70*/  VIADD R3, R3, 0x1 ;  /* 0x0000000103037836 */ /* 0x000fe40000000000 */
[----:B------:R-:W-:Y:S01]  /*1d80*/  UISETP.NE.AND UP0, UPT, UR5, 0x5, UPT ;  /* 0x000000050500788c */ /* 0x000fe2000bf05270 */
[----:B------:R-:W-:Y:S02]  /*1d90*/  VIADD R0, R0, 0xffffffff ;  /* 0xffffffff00007836 */ /* 0x000fe40000000000 */
[C---:B------:R-:W-:Y:S01]  /*1da0*/  ISETP.NE.AND P1, PT, R3.reuse, 0x5, PT ;  /* 0x000000050300780c */ /* 0x040fe20003f25270 */
[----:B------:R-:W-:Y:S02]  /*1db0*/  USEL UR6, URZ, 0x1, UP0 ;  /* 0x000000013f067887 */ /* 0x000fe40008000000 */
[----:B------:R-:W-:Y:S01]  /*1dc0*/  USEL UR5, UR5, URZ, UP0 ;  /* 0x0000003f05057287 */ /* 0x000fe20008000000 */
[----:B------:R-:W-:-:S03]  /*1dd0*/  SEL R3, R3, RZ, P1 ;  /* 0x000000ff03037207 */ /* 0x000fc60000800000 */
[----:B------:R-:W-:Y:S01]  /*1de0*/  LOP3.LUT R7, R7, UR6, RZ, 0x3c, !PT ;  /* 0x0000000607077c12 */ /* 0x000fe2000f8e3cff */
[----:B------:R-:W-:Y:S07]  /*1df0*/  @P2 BRA `(.L_x_25) ;  /* 0xfffffff8008c2947 */ /* 0x000fee000383ffff */
.L_x_18:
[----:B------:R-:W1:Y:S02]  /*1e00*/  LDC R0, c[0x0][0x28c] ;  /* 0x0000a300ff007b82 */ /* 0x000e640000000800 */
[----:B-1----:R-:W-:-:S13]  /*1e10*/  ISETP.GE.AND P1, PT, R0, 0x1, PT ;  /* 0x000000010000780c */ /* 0x002fda0003f26270 */
[----:B------:R-:W-:Y:S05]  /*1e20*/  @!P1 BRA `(.L_x_26) ;  /* 0x0000000000409947 */ /* 0x000fea0003800000 */
[----:B------:R-:W-:Y:S05]  /*1e30*/  @!P0 BRA `(.L_x_27) ;  /* 0x0000000000048947 */ /* 0x000fea0003800000 */
[----:B------:R-:W-:Y:S01]  /*1e40*/  BPT.TRAP 0x1 ;  /* 0x000000040000795c */ /* 0x000fe20000300000 */
.L_x_27:
[----:B------:R-:W-:Y:S01]  /*1e50*/  UISETP.LT.AND UP0, UPT, UR40, 0x1, UPT ;  /* 0x000000012800788c */ /* 0x000fe2000bf01270 */
[----:B------:R-:W-:-:S03]  /*1e60*/  ISETP.GT.U32.AND P0, PT, R19, 0x1, PT ;  /* 0x000000011300780c */ /* 0x000fc60003f04070 */
[----:B------:R-:W-:-:S04]  /*1e70*/  USEL UR6, UR40, 0x1, UP0 ;  /* 0x0000000128067887 */ /* 0x000fc80008000000 */
[----:B------:R-:W-:-:S04]  /*1e80*/  UIADD3 UR6, UR39, UR40, -UR6 ;  /* 0x0000002827067290 */ /* 0x000fc8000fffe806 */
[----:B------:R-:W-:-:S04]  /*1e90*/  UIMAD.WIDE.U32 UR4, UR6, -0x33333333, URZ ;  /* 0xcccccccd060478a5 */ /* 0x000fc8000f8e003f */
[----:B------:R-:W-:-:S04]  /*1ea0*/  USHF.R.U32.HI UR4, URZ, 0x2, UR5 ;  /* 0x000000023f047899 */ /* 0x000fc80008011605 */
[----:B------:R-:W-:-:S06]  /*1eb0*/  UIMAD UR6, UR4, -0x5, UR6 ;  /* 0xfffffffb040678a4 */ /* 0x000fcc000f8e0206 */
[----:B------:R-:W-:-:S04]  /*1ec0*/  IMAD.U32 R3, RZ, RZ, UR6 ;  /* 0x00000006ff037e24 */ /* 0x000fc8000f8e00ff */
[----:B------:R-:W-:-:S04]  /*1ed0*/  IMAD R0, R3, 0x8, R6 ;  /* 0x0000000803007824 */ /* 0x000fc800078e0206 */
[----:B------:R-:W-:-:S05]  /*1ee0*/  VIADD R0, R0, 0x28 ;  /* 0x0000002800007836 */ /* 0x000fca0000000000 */
[----:B------:R-:W-:-:S04]  /*1ef0*/  PRMT R0, RZ, 0x654, R0 ;  /* 0x00000654ff007816 */ /* 0x000fc80000000000 */
[----:B------:R1:W-:Y:S01]  /*1f00*/  SYNCS.ARRIVE.TRANS64.RED.A1T0 RZ, [R0+URZ], RZ ;  /* 0x000000ff00ff79a7 */ /* 0x0003e2000810043f */
[----:B------:R-:W-:Y:S05]  /*1f10*/  @P0 BRA `(.L_x_26) ;  /* 0x0000000000040947 */ /* 0x000fea0003800000 */
[----:B------:R-:W-:Y:S01]  /*1f20*/  BPT.TRAP 0x1 ;  /* 0x000000040000795c */ /* 0x000fe20000300000 */
.L_x_26:
[----:B0-----:R-:W0:Y:S01]  /*1f30*/  LDC R4, c[0x0][0x288] ;  /* 0x0000a200ff047b82 */ /* 0x001e220000000800 */
[----:B------:R-:W-:Y:S01]  /*1f40*/  IMAD.SHL.U32 R3, R44, 0x20, RZ ;  /* 0x000000202c037824 */ /* 0x000fe200078e00ff */
[----:B------:R-:W-:Y:S01]  /*1f50*/  UIADD3 UR39, UR40, UR39, URZ ;  /* 0x0000002728277290 */ /* 0x000fe2000fffe03f */
[----:B------:R-:W-:Y:S01]  /*1f60*/  IMAD.SHL.U32 R14, R45, 0x80, RZ ;  /* 0x000000802d0e7824 */ /* 0x000fe200078e00ff */
[----:B------:R-:W-:Y:S01]  /*1f70*/  ULDC UR7, c[0x0][0x284] ;  /* 0x0000a10000077ab9 */ /* 0x000fe20000000800 */
[C---:B------:R-:W-:Y:S01]  /*1f80*/  IMAD.SHL.U32 R6, R18.reuse, 0x2, RZ ;  /* 0x0000000212067824 */ /* 0x040fe200078e00ff */
[----:B------:R-:W-:Y:S01]  /*1f90*/  UISETP.GT.U32.AND UP0, UPT, UR39, 0x4, UPT ;  /* 0x000000042700788c */ /* 0x000fe2000bf04070 */
[----:B-1----:R-:W-:Y:S01]  /*1fa0*/  LOP3.LUT R0, R18, 0x3, RZ, 0xc0, !PT ;  /* 0x0000000312007812 */ /* 0x002fe200078ec0ff */
[----:B------:R-:W-:Y:S01]  /*1fb0*/  UISETP.GE.U32.AND UP1, UPT, UR40, 0x5, UPT ;  /* 0x000000052800788c */ /* 0x000fe2000bf26070 */
[----:B------:R-:W-:Y:S01]  /*1fc0*/  SHF.R.S32.HI R15, RZ, 0x1f, R47 ;  /* 0x0000001fff0f7819 */ /* 0x000fe2000001142f */
[----:B------:R-:W-:Y:S01]  /*1fd0*/  UISETP.LT.U32.AND UP0, UPT, UR40, 0x5, UP0 ;  /* 0x000000052800788c */ /* 0x000fe20008701070 */
[----:B------:R-:W-:Y:S01]  /*1fe0*/  LOP3.LUT R6, R3, 0x6, R6, 0xf8, !PT ;  /* 0x0000000603067812 */ /* 0x000fe200078ef806 */
[----:B------:R-:W-:Y:S01]  /*1ff0*/  ULDC.64 UR8, c[0x0][0x5d0] ;  /* 0x0001740000087ab9 */ /* 0x000fe20000000a00 */
[----:B------:R-:W-:-:S02]  /*2000*/  UIMAD.WIDE.U32 UR4, UR39, -0x33333333, URZ ;  /* 0xcccccccd270478a5 */ /* 0x000fc4000f8e003f */
[----:B------:R-:W-:Y:S01]  /*2010*/  USEL UR6, URZ, 0x1, !UP0 ;  /* 0x000000013f067887 */ /* 0x000fe2000c000000 */
[----:B------:R-:W-:Y:S01]  /*2020*/  SHF.R.S32.HI R7, RZ, 0x1f, R6 ;  /* 0x0000001fff077819 */ /* 0x000fe20000011406 */
[----:B------:R-:W-:Y:S02]  /*2030*/  USHF.R.U32.HI UR4, URZ, 0x2, UR5 ;  /* 0x000000023f047899 */ /* 0x000fe40008011605 */
[----:B------:R-:W-:Y:S02]  /*2040*/  ULOP3.LUT UR38, UR38, UR6, URZ, 0x3c, !UPT ;  /* 0x0000000626267292 */ /* 0x000fe4000f8e3c3f */
[----:B------:R-:W-:Y:S02]  /*2050*/  UIMAD UR39, UR4, -0x5, UR39 ;  /* 0xfffffffb042778a4 */ /* 0x000fe4000f8e0227 */
[----:B------:R-:W-:Y:S01]  /*2060*/  @UP1 ULOP3.LUT UR38, UR38, 0x1, UR4, 0x78, !UPT ;  /* 0x0000000126261892 */ /* 0x000fe2000f8e7804 */
[----:B0-----:R-:W-:Y:S01]  /*2070*/  ISETP.GE.AND P0, PT, R3, R4, PT ;  /* 0x000000040300720c */ /* 0x001fe20003f06270 */
[----:B------:R-:W-:-:S02]  /*2080*/  IMAD R0, R0, -0x2, R4 ;  /* 0xfffffffe00007824 */ /* 0x000fc400078e0204 */
[----:B------:R-:W-:Y:S01]  /*2090*/  IMAD R4, R15, UR8, RZ ;  /* 0x000000080f047c24 */ /* 0x000fe2000f8e02ff */
[----:B------:R-:W-:Y:S01]  /*20a0*/  ISETP.GE.OR P0, PT, R14, UR7, P0 ;  /* 0x000000070e007c0c */ /* 0x000fe20008706670 */
[----:B------:R-:W-:Y:S02]  /*20b0*/  IMAD.IADD R52, R0, 0x1, -R3 ;  /* 0x0000000100347824 */ /* 0x000fe400078e0a03 */
[C---:B------:R-:W-:Y:S02]  /*20c0*/  IMAD R9, R47.reuse, UR9, R4 ;  /* 0x000000092f097c24 */ /* 0x040fe4000f8e0204 */
[----:B------:R-:W-:-:S04]  /*20d0*/  IMAD.WIDE.U32 R4, R47, UR8, R6 ;  /* 0x000000082f047c25 */ /* 0x000fc8000f8e0006 */
[----:B------:R-:W-:Y:S02]  /*20e0*/  IMAD.IADD R5, R5, 0x1, R9 ;  /* 0x0000000105057824 */ /* 0x000fe400078e0209 */
[----:B------:R-:W-:Y:S02]  /*20f0*/  IMAD.MOV.U32 R0, RZ, RZ, -0x1 ;  /* 0xffffffffff007424 */ /* 0x000fe400078e00ff */
[----:B------:R-:W-:Y:S05]  /*2100*/  @P0 BRA `(.L_x_28) ;  /* 0x0000000c00a80947 */ /* 0x000fea0003800000 */
[----:B------:R-:W0:Y:S01]  /*2110*/  LDC.64 R20, c[0x0][0x5c8] ;  /* 0x00017200ff147b82 */ /* 0x000e220000000a00 */
[----:B------:R-:W-:Y:S01]  /*2120*/  IMAD.WIDE R8, R45, 0x80, R22 ;  /* 0x000000802d087825 */ /* 0x000fe200078e0216 */
[----:B------:R-:W-:Y:S01]  /*2130*/  ULDC.64 UR4, c[0x0][0x5c0] ;  /* 0x0001700000047ab9 */ /* 0x000fe20000000a00 */
[----:B------:R-:W-:Y:S02]  /*2140*/  BSSY B0, `(.L_x_28) ;  /* 0x00000e6000007945 */ /* 0x000fe40003800000 */
[----:B------:R-:W-:Y:S02]  /*2150*/  IMAD.IADD R46, R43, 0x1, -R14 ;  /* 0x000000012b2e7824 */ /* 0x000fe400078e0a0e */
[-C--:B0-----:R-:W-:Y:S02]  /*2160*/  IMAD R3, R9, R20.reuse, RZ ;  /* 0x0000001409037224 */ /* 0x081fe400078e02ff */
[----:B------:R-:W-:-:S04]  /*2170*/  IMAD.WIDE.U32 R4, R8, R20, R4 ;  /* 0x0000001408047225 */ /* 0x000fc800078e0004 */
[----:B------:R-:W-:Y:S01]  /*2180*/  IMAD R3, R8, R21, R3 ;  /* 0x0000001508037224 */ /* 0x000fe200078e0203 */
[----:B------:R-:W-:-:S03]  /*2190*/  IADD3 R10, P0, R4, UR4, RZ ;  /* 0x00000004040a7c10 */ /* 0x000fc6000ff1e0ff */
[----:B------:R-:W-:Y:S01]  /*21a0*/  IMAD.IADD R3, R5, 0x1, R3 ;  /* 0x0000000105037824 */ /* 0x000fe200078e0203 */
[----:B------:R-:W-:-:S04]  /*21b0*/  LEA R12, P1, R20, R10, 0x3 ;  /* 0x0000000a140c7211 */ /* 0x000fc800078218ff */
[----:B------:R-:W-:Y:S02]  /*21c0*/  IADD3.X R11, R3, UR5, RZ, P0, !PT ;  /* 0x00000005030b7c10 */ /* 0x000fe400087fe4ff */
[----:B-----5:R-:W-:Y:S02]  /*21d0*/  ISETP.NE.AND P0, PT, R41, RZ, PT ;  /* 0x000000ff2900720c */ /* 0x020fe40003f05270 */
[----:B------:R-:W-:-:S11]  /*21e0*/  LEA.HI.X R13, R20, R11, R21, 0x3, P1 ;  /* 0x0000000b140d7211 */ /* 0x000fd600008f1c15 */
[----:B------:R-:W-:Y:S05]  /*21f0*/  @!P0 BRA `(.L_x_29) ;  /* 0x0000000800a08947 */ /* 0x000fea0003800000 */
[----:B------:R-:W0:Y:S01]  /*2200*/  LDC.64 R48, c[0x0][0x5b0] ;  /* 0x00016c00ff307b82 */ /* 0x000e220000000a00 */
[----:B------:R-:W-:Y:S01]  /*2210*/  ULDC.64 UR4, c[0x0][0x5b8] ;  /* 0x00016e0000047ab9 */ /* 0x000fe20000000a00 */
[----:B------:R-:W-:Y:S01]  /*2220*/  ISETP.GE.AND P1, PT, R46, 0x1, PT ;  /* 0x000000012e00780c */ /* 0x000fe20003f26270 */
[----:B------:R-:W-:Y:S01]  /*2230*/  IMAD R4, R15, UR4, RZ ;  /* 0x000000040f047c24 */ /* 0x000fe2000f8e02ff */
[----:B------:R-:W-:Y:S01]  /*2240*/  BSSY B1, `(.L_x_30) ;  /* 0x000000e000017945 */ /* 0x000fe20003800000 */
[C---:B------:R-:W-:Y:S01]  /*2250*/  IMAD.WIDE.U32 R14, R47.reuse, UR4, R6 ;  /* 0x000000042f0e7c25 */ /* 0x040fe2000f8e0006 */
[----:B------:R-:W-:Y:S02]  /*2260*/  ISETP.LT.OR P5, PT, R52, 0x1, !P1 ;  /* 0x000000013400780c */ /* 0x000fe40004fa1670 */
[----:B------:R-:W1:Y:S01]  /*2270*/  LDC.64 R50, c[0x0][0x5a8] ;  /* 0x00016a00ff327b82 */ /* 0x000e620000000a00 */
[----:B------:R-:W-:Y:S02]  /*2280*/  IMAD R7, R47, UR5, R4 ;  /* 0x000000052f077c24 */ /* 0x000fe4000f8e0204 */
[----:B------:R-:W-:-:S02]  /*2290*/  IMAD.MOV.U32 R6, RZ, RZ, R14 ;  /* 0x000000ffff067224 */ /* 0x000fc400078e000e */
[----:B------:R-:W-:Y:S02]  /*22a0*/  IMAD.IADD R7, R15, 0x1, R7 ;  /* 0x000000010f077824 */ /* 0x000fe400078e0207 */
[-C--:B0-----:R-:W-:Y:S02]  /*22b0*/  IMAD R3, R9, R48.reuse, RZ ;  /* 0x0000003009037224 */ /* 0x081fe400078e02ff */
[----:B------:R-:W-:-:S04]  /*22c0*/  IMAD.WIDE.U32 R4, R8, R48, R6 ;  /* 0x0000003008047225 */ /* 0x000fc800078e0006 */
[----:B------:R-:W-:Y:S01]  /*22d0*/  IMAD R45, R8, R49, R3 ;  /* 0x00000031082d7224 */ /* 0x000fe200078e0203 */
[----:B-1----:R-:W-:-:S04]  /*22e0*/  IADD3 R20, P0, R4, R50, RZ ;  /* 0x0000003204147210 */ /* 0x002fc80007f1e0ff */
[----:B------:R-:W-:Y:S01]  /*22f0*/  IADD3.X R21, R51, R5, R45, P0, !PT ;  /* 0x0000000533157210 */ /* 0x000fe200007fe42d */
[----:B------:R-:W-:Y:S08]  /*2300*/  @P5 BRA `(.L_x_31) ;  /* 0x0000000000045947 */ /* 0x000ff00003800000 */
[----:B------:R0:W5:Y:S02]  /*2310*/  LDG.E.U8 R42, desc[UR36][R20.64] ;  /* 0x00000024142a7981 */ /* 0x000164000c1e1100 */
.L_x_31:
[----:B------:R-:W-:Y:S05]  /*2320*/  BSYNC B1 ;  /* 0x0000000000017941 */ /* 0x000fea0003800000 */
.L_x_30:
[----:B-----5:R-:W-:Y:S01]  /*2330*/  LOP3.LUT R3, R42, 0xffff, RZ, 0xc0, !PT ;  /* 0x0000ffff2a037812 */ /* 0x020fe200078ec0ff */
[----:B------:R-:W-:Y:S01]  /*2340*/  IMAD.SHL.U32 R4, R48, 0x8, RZ ;  /* 0x0000000830047824 */ /* 0x000fe200078e00ff */
[----:B------:R-:W-:Y:S01]  /*2350*/  ISETP.LT.OR P2, PT, R52, 0x2, !P1 ;  /* 0x000000023400780c */ /* 0x000fe20004f41670 */
[----:B------:R-:W-:Y:S01]  /*2360*/  BSSY B1, `(.L_x_32) ;  /* 0x000000e000017945 */ /* 0x000fe20003800000 */
[----:B------:R-:W-:Y:S02]  /*2370*/  PRMT R44, R3, 0x8880, RZ ;  /* 0x00008880032c7816 */ /* 0x000fe400000000ff */
[----:B------:R-:W-:Y:S02]  /*2380*/  SHF.L.U64.HI R5, R48, 0x3, R49 ;  /* 0x0000000330057819 */ /* 0x000fe40000010231 */
[----:B------:R-:W-:Y:S01]  /*2390*/  ISETP.GE.AND P0, PT, R46, 0x9, PT ;  /* 0x000000092e00780c */ /* 0x000fe20003f06270 */
[----:B------:R-:W-:Y:S02]  /*23a0*/  IMAD R3, R44, R41, RZ ;  /* 0x000000292c037224 */ /* 0x000fe400078e02ff */
[----:B------:R-:W-:-:S04]  /*23b0*/  IMAD.WIDE.U32 R4, R8, R48, R4 ;  /* 0x0000003008047225 */ /* 0x000fc800078e0004 */
[----:B------:R-:W-:Y:S01]  /*23c0*/  @!P5 IMAD R9, R24, R40, R3 ;  /* 0x000000281809d224 */ /* 0x000fe200078e0203 */
[----:B------:R-:W-:Y:S01]  /*23d0*/  IADD3 R14, P3, P4, R14, R50, R4 ;  /* 0x000000320e0e7210 */ /* 0x000fe20007c7e004 */
[----:B------:R-:W-:-:S03]  /*23e0*/  IMAD.IADD R5, R45, 0x1, R5 ;  /* 0x000000012d057824 */ /* 0x000fc600078e0205 */
[----:B------:R1:W-:Y:S01]  /*23f0*/  @!P5 STG.E.U8 desc[UR36][R10.64], R9 ;  /* 0x000000090a00d986 */ /* 0x0003e2000c101124 */
[----:B------:R-:W-:Y:S08]  /*2400*/  @P2 BRA `(.L_x_33) ;  /* 0x00000000000c2947 */ /* 0x000ff00003800000 */
[----:B------:R-:W2:Y:S02]  /*2410*/  LDG.E.U8 R42, desc[UR36][R20.64+0x1] ;  /* 0x00000124142a7981 */ /* 0x000ea4000c1e1100 */
[----:B--2---:R-:W-:-:S05]  /*2420*/  PRMT R4, R42, 0x8880, RZ ;  /* 0x000088802a047816 */ /* 0x004fca00000000ff */
[----:B------:R-:W-:-:S07]  /*2430*/  IMAD R3, R4, R41, RZ ;  /* 0x0000002904037224 */ /* 0x000fce00078e02ff */
.L_x_33:
[----:B------:R-:W-:Y:S05]  /*2440*/  BSYNC B1 ;  /* 0x0000000000017941 */ /* 0x000fea0003800000 */
.L_x_32:
[C---:B------:R-:W-:Y:S01]  /*2450*/  ISETP.LT.OR P5, PT, R52.reuse, 0x1, !P0 ;  /* 0x000000013400780c */ /* 0x040fe200047a1670 */
[----:B------:R-:W-:Y:S01]  /*2460*/  @!P2 IMAD R25, R25, R40, R3 ;  /* 0x000000281919a224 */ /* 0x000fe200078e0203 */
[----:B------:R-:W-:Y:S01]  /*2470*/  BSSY B1, `(.L_x_34) ;  /* 0x000000a000017945 */ /* 0x000fe20003800000 */
[----:B------:R-:W-:Y:S02]  /*2480*/  IADD3.X R15, R7, R51, R5, P3, P4 ;  /* 0x00000033070f7210 */ /* 0x000fe40001fe8405 */
[C---:B------:R-:W-:Y:S01]  /*2490*/  ISETP.LT.OR P3, PT, R52.reuse, 0x2, !P0 ;  /* 0x000000023400780c */ /* 0x040fe20004761670 */
[----:B------:R2:W-:Y:S01]  /*24a0*/  @!P2 STG.E.U8 desc[UR36][R10.64+0x1], R25 ;  /* 0x000001190a00a986 */ /* 0x0005e2000c101124 */
[C---:B------:R-:W-:Y:S02]  /*24b0*/  ISETP.LT.OR P4, PT, R52.reuse, 0x9, !P1 ;  /* 0x000000093400780c */ /* 0x040fe40004f81670 */
[----:B------:R-:W-:-:S04]  /*24c0*/  ISETP.LT.OR P2, PT, R52, 0xa, !P1 ;  /* 0x0000000a3400780c */ /* 0x000fc80004f41670 */
[----:B------:R-:W-:Y:S09]  /*24d0*/  @P5 BRA `(.L_x_35) ;  /* 0x00000000000c5947 */ /* 0x000ff20003800000 */
[----:B------:R-:W3:Y:S02]  /*24e0*/  LDG.E.U8 R42, desc[UR36][R14.64] ;  /* 0x000000240e2a7981 */ /* 0x000ee4000c1e1100 */
[----:B---3--:R-:W-:-:S05]  /*24f0*/  PRMT R4, R42, 0x8880, RZ ;  /* 0x000088802a047816 */ /* 0x008fca00000000ff */
[----:B------:R-:W-:-:S07]  /*2500*/  IMAD R3, R4, R41, RZ ;  /* 0x0000002904037224 */ /* 0x000fce00078e02ff */
.L_x_35:
[----:B------:R-:W-:Y:S05]  /*2510*/  BSYNC B1 ;  /* 0x0000000000017941 */ /* 0x000fea0003800000 */
.L_x_34:
[----:B------:R-:W-:Y:S01]  /*2520*/  @!P5 IMAD R5, R26, R40, R3 ;  /* 0x000000281a05d224 */ /* 0x000fe200078e0203 */
[----:B------:R-:W-:Y:S04]  /*2530*/  BSSY B1, `(.L_x_36) ;  /* 0x0000006000017945 */ /* 0x000fe80003800000 */
[----:B------:R3:W-:Y:S01]  /*2540*/  @!P5 STG.E.U8 desc[UR36][R12.64], R5 ;  /* 0x000000050c00d986 */ /* 0x0007e2000c101124 */
[----:B------:R-:W-:Y:S05]  /*2550*/  @P3 BRA `(.L_x_37) ;  /* 0x00000000000c3947 */ /* 0x000fea0003800000 */
[----:B------:R-:W4:Y:S02]  /*2560*/  LDG.E.U8 R42, desc[UR36][R14.64+0x1] ;  /* 0x000001240e2a7981 */ /* 0x000f24000c1e1100 */
[----:B----4-:R-:W-:-:S05]  /*2570*/  PRMT R4, R42, 0x8880, RZ ;  /* 0x000088802a047816 */ /* 0x010fca00000000ff */
[----:B------:R-:W-:-:S07]  /*2580*/  IMAD R3, R4, R41, RZ ;  /* 0x0000002904037224 */ /* 0x000fce00078e02ff */
.L_x_37:
[----:B------:R-:W-:Y:S05]  /*2590*/  BSYNC B1 ;  /* 0x0000000000017941 */ /* 0x000fea0003800000 */
.L_x_36:
[----:B------:R-:W-:Y:S01]  /*25a0*/  @!P3 IMAD R27, R27, R40, R3 ;  /* 0x000000281b1bb224 */ /* 0x000fe200078e0203 */
[----:B------:R-:W-:Y:S04]  /*25b0*/  BSSY B1, `(.L_x_38) ;  /* 0x0000006000017945 */ /* 0x000fe80003800000 */
[----:B------:R4:W-:Y:S01]  /*25c0*/  @!P3 STG.E.U8 desc[UR36][R12.64+0x1], R27 ;  /* 0x0000011b0c00b986 */ /* 0x0009e2000c101124 */
[----:B------:R-:W-:Y:S05]  /*25d0*/  @P4 BRA `(.L_x_39) ;  /* 0x00000000000c4947 */ /* 0x000fea0003800000 */
[----:B------:R-:W5:Y:S02]  /*25e0*/  LDG.E.U8 R42, desc[UR36][R20.64+0x8] ;  /* 0x00000824142a7981 */ /* 0x000f64000c1e1100 */
[----:B-----5:R-:W-:-:S05]  /*25f0*/  PRMT R4, R42, 0x8880, RZ ;  /* 0x000088802a047816 */ /* 0x020fca00000000ff */
[----:B------:R-:W-:-:S07]  /*2600*/  IMAD R3, R4, R41, RZ ;  /* 0x0000002904037224 */ /* 0x000fce00078e02ff */
.L_x_39:
[----:B------:R-:W-:Y:S05]  /*2610*/  BSYNC B1 ;  /* 0x0000000000017941 */ /* 0x000fea0003800000 */
.L_x_38:
[----:B---3--:R-:W-:Y:S01]  /*2620*/  @!P4 IMAD R5, R28, R40, R3 ;  /* 0x000000281c05c224 */ /* 0x008fe200078e0203 */
[----:B------:R-:W-:Y:S04]  /*2630*/  BSSY B1, `(.L_x_40) ;  /* 0x0000006000017945 */ /* 0x000fe80003800000 */
[----:B------:R3:W-:Y:S01]  /*2640*/  @!P4 STG.E.U8 desc[UR36][R10.64+0x8], R5 ;  /* 0x000008050a00c986 */ /* 0x0007e2000c101124 */
[----:B------:R-:W-:Y:S05]  /*2650*/  @P2 BRA `(.L_x_41) ;  /* 0x00000000000c2947 */ /* 0x000fea0003800000 */
[----:B------:R-:W5:Y:S02]  /*2660*/  LDG.E.U8 R42, desc[UR36][R20.64+0x9] ;  /* 0x00000924142a7981 */ /* 0x000f64000c1e1100 */
[----:B-----5:R-:W-:-:S05]  /*2670*/  PRMT R4, R42, 0x8880, RZ ;  /* 0x000088802a047816 */ /* 0x020fca00000000ff */
[----:B------:R-:W-:-:S07]  /*2680*/  IMAD R3, R4, R41, RZ ;  /* 0x0000002904037224 */ /* 0x000fce00078e02ff */
.L_x_41:
[----:B------:R-:W-:Y:S05]  /*2690*/  BSYNC B1 ;  /* 0x0000000000017941 */ /* 0x000fea0003800000 */
.L_x_40:
[C---:B------:R-:W-:Y:S01]  /*26a0*/  ISETP.LT.OR P4, PT, R52.reuse, 0x9, !P0 ;  /* 0x000000093400780c */ /* 0x040fe20004781670 */
[----:B------:R-:W-:Y:S01]  /*26b0*/  @!P2 IMAD R29, R29, R40, R3 ;  /* 0x000000281d1da224 */ /* 0x000fe200078e0203 */
[----:B------:R-:W-:Y:S01]  /*26c0*/  BSSY B1, `(.L_x_42) ;  /* 0x0000009000017945 */ /* 0x000fe20003800000 */
[C---:B------:R-:W-:Y:S02]  /*26d0*/  ISETP.LT.OR P3, PT, R52.reuse, 0xa, !P0 ;  /* 0x0000000a3400780c */ /* 0x040fe40004761670 */
[C---:B------:R-:W-:Y:S01]  /*26e0*/  ISETP.LT.OR P5, PT, R52.reuse, 0x11, !P1 ;  /* 0x000000113400780c */ /* 0x040fe20004fa1670 */
[----:B------:R0:W-:Y:S01]  /*26f0*/  @!P2 STG.E.U8 desc[UR36][R10.64+0x9], R29 ;  /* 0x0000091d0a00a986 */ /* 0x0001e2000c101124 */
[----:B------:R-:W-:-:S06]  /*2700*/  ISETP.LT.OR P2, PT, R52, 0x12, !P1 ;  /* 0x000000123400780c */ /* 0x000fcc0004f41670 */
[----:B------:R-:W-:Y:S07]  /*2710*/  @P4 BRA `(.L_x_43) ;  /* 0x00000000000c4947 */ /* 0x000fee0003800000 */
[----:B------:R-:W5:Y:S02]  /*2720*/  LDG.E.U8 R42, desc[UR36][R14.64+0x8] ;  /* 0x000008240e2a7981 */ /* 0x000f64000c1e1100 */
[----:B-----5:R-:W-:-:S05]  /*2730*/  PRMT R4, R42, 0x8880, RZ ;  /* 0x000088802a047816 */ /* 0x020fca00000000ff */
[----:B------:R-:W-:-:S07]  /*2740*/  IMAD R3, R4, R41, RZ ;  /* 0x0000002904037224 */ /* 0x000fce00078e02ff */
.L_x_43:
[----:B------:R-:W-:Y:S05]  /*2750*/  BSYNC B1 ;  /* 0x0000000000017941 */ /* 0x000fea0003800000 */
.L_x_42:
[----:B---3--:R-:W-:Y:S01]  /*2760*/  @!P4 IMAD R5, R30, R40, R3 ;  /* 0x000000281e05c224 */ /* 0x008fe200078e0203 */
[----:B------:R-:W-:Y:S04]  /*2770*/  BSSY B1, `(.L_x_44) ;  /* 0x0000006000017945 */ /* 0x000fe80003800000 */
[----:B------:R3:W-:Y:S01]  /*2780*/  @!P4 STG.E.U8 desc[UR36][R12.64+0x8], R5 ;  /* 0x000008050c00c986 */ /* 0x0007e2000c101124 */
[----:B------:R-:W-:Y:S05]  /*2790*/  @P3 BRA `(.L_x_45) ;  /* 0x00000000000c3947 */ /* 0x000fea0003800000 */
[----:B------:R-:W5:Y:S02]  /*27a0*/  LDG.E.U8 R42, desc[UR36][R14.64+0x9] ;  /* 0x000009240e2a7981 */ /* 0x000f64000c1e1100 */
[----:B-----5:R-:W-:-:S05]  /*27b0*/  PRMT R4, R42, 0x8880, RZ ;  /* 0x000088802a047816 */ /* 0x020fca00000000ff */
[----:B------:R-:W-:-:S07]  /*27c0*/  IMAD R3, R4, R41, RZ ;  /* 0x0000002904037224 */ /* 0x000fce00078e02ff */
.L_x_45:
[----:B------:R-:W-:Y:S05]  /*27d0*/  BSYNC B1 ;  /* 0x0000000000017941 */ /* 0x000fea0003800000 */
.L_x_44:
[----:B------:R-:W-:Y:S01]  /*27e0*/  @!P3 IMAD R31, R31, R40, R3 ;  /* 0x000000281f1fb224 */ /* 0x000fe200078e0203 */
[----:B------:R-:W-:Y:S04]  /*27f0*/  BSSY B1, `(.L_x_46) ;  /* 0x0000006000017945 */ /* 0x000fe80003800000 */
[----:B------:R0:W-:Y:S01]  /*2800*/  @!P3 STG.E.U8 desc[UR36][R12.64+0x9], R31 ;  /* 0x0000091f0c00b986 */ /* 0x0001e2000c101124 */
[----:B------:R-:W-:Y:S05]  /*2810*/  @P5 BRA `(.L_x_47) ;  /* 0x00000000000c5947 */ /* 0x000fea0003800000 */
[----:B------:R-:W5:Y:S02]  /*2820*/  LDG.E.U8 R42, desc[UR36][R20.64+0x10] ;  /* 0x00001024142a7981 */ /* 0x000f64000c1e1100 */
[----:B-----5:R-:W-:-:S05]  /*2830*/  PRMT R4, R42, 0x8880, RZ ;  /* 0x000088802a047816 */ /* 0x020fca00000000ff */
[----:B------:R-:W-:-:S07]  /*2840*/  IMAD R3, R4, R41, RZ ;  /* 0x0000002904037224 */ /* 0x000fce00078e02ff */
.L_x_47:
[----:B------:R-:W-:Y:S05]  /*2850*/  BSYNC B1 ;  /* 0x0000000000017941 */ /* 0x000fea0003800000 */
.L_x_46:
[----:B---3--:R-:W-:Y:S01]  /*2860*/  @!P5 IMAD R5, R32, R40, R3 ;  /* 0x000000282005d224 */ /* 0x008fe200078e0203 */
[----:B------:R-:W-:Y:S04]  /*2870*/  BSSY B1, `(.L_x_48) ;  /* 0x0000006000017945 */ /* 0x000fe80003800000 */
[----:B------:R3:W-:Y:S01]  /*2880*/  @!P5 STG.E.U8 desc[UR36][R10.64+0x10], R5 ;  /* 0x000010050a00d986 */ /* 0x0007e2000c101124 */
[----:B------:R-:W-:Y:S05]  /*2890*/  @P2 BRA `(.L_x_49) ;  /* 0x00000000000c2947 */ /* 0x000fea0003800000 */
[----:B------:R-:W5:Y:S02]  /*28a0*/  LDG.E.U8 R42, desc[UR36][R20.64+0x11] ;  /* 0x00001124142a7981 */ /* 0x000f64000c1e1100 */
[----:B-----5:R-:W-:-:S05]  /*28b0*/  PRMT R4, R42, 0x8880, RZ ;  /* 0x000088802a047816 */ /* 0x020fca00000000ff */
[----:B------:R-:W-:-:S07]  /*28c0*/  IMAD R3, R4, R41, RZ ;  /* 0x0000002904037224 */ /* 0x000fce00078e02ff */
.L_x_49:
[----:B------:R-:W-:Y:S05]  /*28d0*/  BSYNC B1 ;  /* 0x0000000000017941 */ /* 0x000fea0003800000 */
.L_x_48:
[C---:B------:R-:W-:Y:S01]  /*28e0*/  ISETP.LT.OR P4, PT, R52.reuse, 0x11, !P0 ;  /* 0x000000113400780c */ /* 0x040fe20004781670 */
[----:B------:R-:W-:Y:S01]  /*28f0*/  @!P2 IMAD R33, R33, R40, R3 ;  /* 0x000000282121a224 */ /* 0x000fe200078e0203 */
[----:B------:R-:W-:Y:S01]  /*2900*/  BSSY B1, `(.L_x_50) ;  /* 0x000000a000017945 */ /* 0x000fe20003800000 */
[C---:B------:R-:W-:Y:S02]  /*2910*/  ISETP.LT.OR P3, PT, R52.reuse, 0x12, !P0 ;  /* 0x000000123400780c */ /* 0x040fe40004761670 */
[C---:B------:R-:W-:Y:S01]  /*2920*/  ISETP.LT.OR P5, PT, R52.reuse, 0x19, !P0 ;  /* 0x000000193400780c */ /* 0x040fe200047a1670 */
[----:B------:R0:W-:Y:S01]  /*2930*/  @!P2 STG.E.U8 desc[UR36][R10.64+0x11], R33 ;  /* 0x000011210a00a986 */ /* 0x0001e2000c101124 */
[C---:B------:R-:W-:Y:S02]  /*2940*/  ISETP.LT.OR P2, PT, R52.reuse, 0x19, !P1 ;  /* 0x000000193400780c */ /* 0x040fe40004f41670 */
[----:B------:R-:W-:-:S04]  /*2950*/  ISETP.LT.OR P1, PT, R52, 0x1a, !P1 ;  /* 0x0000001a3400780c */ /* 0x000fc80004f21670 */
[----:B------:R-:W-:Y:S09]  /*2960*/  @P4 BRA `(.L_x_51) ;  /* 0x00000000000c4947 */ /* 0x000ff20003800000 */
[----:B------:R-:W5:Y:S02]  /*2970*/  LDG.E.U8 R42, desc[UR36][R14.64+0x10] ;  /* 0x000010240e2a7981 */ /* 0x000f64000c1e1100 */
[----:B-----5:R-:W-:-:S05]  /*2980*/  PRMT R4, R42, 0x8880, RZ ;  /* 0x000088802a047816 */ /* 0x020fca00000000ff */
[----:B------:R-:W-:-:S07]  /*2990*/  IMAD R3, R4, R41, RZ ;  /* 0x0000002904037224 */ /* 0x000fce00078e02ff */
.L_x_51:
[----:B------:R-:W-:Y:S05]  /*29a0*/  BSYNC B1 ;  /* 0x0000000000017941 */ /* 0x000fea0003800000 */
.L_x_50:
[----:B---3--:R-:W-:Y:S01]  /*29b0*/  @!P4 IMAD R5, R34, R40, R3 ;  /* 0x000000282205c224 */ /* 0x008fe200078e0203 */
[----:B------:R-:W-:Y:S04]  /*29c0*/  BSSY B1, `(.L_x_52) ;  /* 0x0000006000017945 */ /* 0x000fe80003800000 */
[----:B------:R3:W-:Y:S01]  /*29d0*/  @!P4 STG.E.U8 desc[UR36][R12.64+0x10], R5 ;  /* 0x000010050c00c986 */ /* 0x0007e2000c101124 */
[----:B------:R-:W-:Y:S05]  /*29e0*/  @P3 BRA `(.L_x_53) ;  /* 0x00000000000c3947 */ /* 0x000fea0003800000 */
[----:B------:R-:W5:Y:S02]  /*29f0*/  LDG.E.U8 R42, desc[UR36][R14.64+0x11] ;  /* 0x000011240e2a7981 */ /* 0x000f64000c1e1100 */
[----:B-----5:R-:W-:-:S05]  /*2a00*/  PRMT R4, R42, 0x8880, RZ ;  /* 0x000088802a047816 */ /* 0x020fca00000000ff */
[----:B------:R-:W-:-:S07]  /*2a10*/  IMAD R3, R4, R41, RZ ;  /* 0x0000002904037224 */ /* 0x000fce00078e02ff */
.L_x_53:
[----:B------:R-:W-:Y:S05]  /*2a20*/  BSYNC B1 ;  /* 0x0000000000017941 */ /* 0x000fea0003800000 */
.L_x_52:
[----:B------:R-:W-:Y:S01]  /*2a30*/  @!P3 IMAD R35, R35, R40, R3 ;  /* 0x000000282323b224 */ /* 0x000fe200078e0203 */
[----:B------:R-:W-:Y:S04]  /*2a40*/  BSSY B1, `(.L_x_54) ;  /* 0x0000006000017945 */ /* 0x000fe80003800000 */
[----:B------:R0:W-:Y:S01]  /*2a50*/  @!P3 STG.E.U8 desc[UR36][R12.64+0x11], R35 ;  /* 0x000011230c00b986 */ /* 0x0001e2000c101124 */
[----:B------:R-:W-:Y:S05]  /*2a60*/  @P2 BRA `(.L_x_55) ;  /* 0x00000000000c2947 */ /* 0x000fea0003800000 */
[----:B------:R-:W5:Y:S02]  /*2a70*/  LDG.E.U8 R42, desc[UR36][R20.64+0x18] ;  /* 0x00001824142a7981 */ /* 0x000f64000c1e1100 */
[----:B-----5:R-:W-:-:S05]  /*2a80*/  PRMT R4, R42, 0x8880, RZ ;  /* 0x000088802a047816 */ /* 0x020fca00000000ff */
[----:B------:R-:W-:-:S07]  /*2a90*/  IMAD R3, R4, R41, RZ ;  /* 0x0000002904037224 */ /* 0x000fce00078e02ff */
.L_x_55:
[----:B------:R-:W-:Y:S05]  /*2aa0*/  BSYNC B1 ;  /* 0x0000000000017941 */ /* 0x000fea0003800000 */
.L_x_54:
[----:B---3--:R-:W-:Y:S01]  /*2ab0*/  @!P2 IMAD R5, R36, R40, R3 ;  /* 0x000000282405a224 */ /* 0x008fe200078e0203 */
[----:B------:R-:W-:Y:S04]  /*2ac0*/  BSSY B1, `(.L_x_56) ;  /* 0x0000006000017945 */ /* 0x000fe80003800000 */
[----:B------:R3:W-:Y:S01]  /*2ad0*/  @!P2 STG.E.U8 desc[UR36][R10.64+0x18], R5 ;  /* 0x000018050a00a986 */ /* 0x0007e2000c101124 */
[----:B------:R-:W-:Y:S05]  /*2ae0*/  @P1 BRA `(.L_x_57) ;  /* 0x00000000000c1947 */ /* 0x000fea0003800000 */
[----:B------:R-:W5:Y:S02]  /*2af0*/  LDG.E.U8 R42, desc[UR36][R20.64+0x19] ;  /* 0x00001924142a7981 */ /* 0x000f64000c1e1100 */
[----:B-----5:R-:W-:-:S05]  /*2b00*/  PRMT R4, R42, 0x8880, RZ ;  /* 0x000088802a047816 */ /* 0x020fca00000000ff */
[----:B------:R-:W-:-:S07]  /*2b10*/  IMAD R3, R4, R41, RZ ;  /* 0x0000002904037224 */ /* 0x000fce00078e02ff */
.L_x_57:
[----:B------:R-:W-:Y:S05]  /*2b20*/  BSYNC B1 ;  /* 0x0000000000017941 */ /* 0x000fea0003800000 */
.L_x_56:
[----:B------:R-:W-:Y:S01]  /*2b30*/  @!P1 IMAD R37, R37, R40, R3 ;  /* 0x0000002825259224 */ /* 0x000fe200078e0203 */
[----:B------:R-:W-:Y:S04]  /*2b40*/  BSSY B1, `(.L_x_58) ;  /* 0x0000006000017945 */ /* 0x000fe80003800000 */
[----:B------:R0:W-:Y:S01]  /*2b50*/  @!P1 STG.E.U8 desc[UR36][R10.64+0x19], R37 ;  /* 0x000019250a009986 */ /* 0x0001e2000c101124 */
[----:B------:R-:W-:Y:S05]  /*2b60*/  @P5 BRA `(.L_x_59) ;  /* 0x00000000000c5947 */ /* 0x000fea0003800000 */
[----:B------:R-:W5:Y:S02]  /*2b70*/  LDG.E.U8 R42, desc[UR36][R14.64+0x18] ;  /* 0x000018240e2a7981 */ /* 0x000f64000c1e1100 */
[----:B-----5:R-:W-:-:S05]  /*2b80*/  PRMT R4, R42, 0x8880, RZ ;  /* 0x000088802a047816 */ /* 0x020fca00000000ff */
[----:B------:R-:W-:-:S07]  /*2b90*/  IMAD R3, R4, R41, RZ ;  /* 0x0000002904037224 */ /* 0x000fce00078e02ff */
.L_x_59:
[----:B------:R-:W-:Y:S05]  /*2ba0*/  BSYNC B1 ;  /* 0x0000000000017941 */ /* 0x000fea0003800000 */
.L_x_58:
[----:B---3--:R-:W-:Y:S01]  /*2bb0*/  @!P5 IMAD R5, R38, R40, R3 ;  /* 0x000000282605d224 */ /* 0x008fe200078e0203 */
[----:B------:R-:W-:Y:S01]  /*2bc0*/  ISETP.LT.OR P0, PT, R52, 0x1a, !P0 ;  /* 0x0000001a3400780c */ /* 0x000fe20004701670 */
[----:B------:R-:W-:Y:S03]  /*2bd0*/  BSSY B1, `(.L_x_60) ;  /* 0x0000006000017945 */ /* 0x000fe60003800000 */
[----:B------:R3:W-:Y:S09]  /*2be0*/  @!P5 STG.E.U8 desc[UR36][R12.64+0x18], R5 ;  /* 0x000018050c00d986 */ /* 0x0007f2000c101124 */
[----:B------:R-:W-:Y:S05]  /*2bf0*/  @P0 BRA `(.L_x_61) ;  /* 0x00000000000c0947 */ /* 0x000fea0003800000 */
[----:B------:R-:W5:Y:S02]  /*2c00*/  LDG.E.U8 R42, desc[UR36][R14.64+0x19] ;  /* 0x000019240e2a7981 */ /* 0x000f64000c1e1100 */
[----:B-----5:R-:W-:-:S05]  /*2c10*/  PRMT R4, R42, 0x8880, RZ ;  /* 0x000088802a047816 */ /* 0x020fca00000000ff */
[----:B------:R-:W-:-:S07]  /*2c20*/  IMAD R3, R4, R41, RZ ;  /* 0x0000002904037224 */ /* 0x000fce00078e02ff */
.L_x_61:
[----:B------:R-:W-:Y:S05]  /*2c30*/  BSYNC B1 ;  /* 0x0000000000017941 */ /* 0x000fea0003800000 */
.L_x_60:
[----:B------:R-:W-:Y:S01]  /*2c40*/  IMAD R3, R39, R40, R3 ;  /* 0x0000002827037224 */ /* 0x000fe200078e0203 */
[----:B------:R-:W-:Y:S06]  /*2c50*/  @P0 BRA `(.L_x_62) ;  /* 0x0000000000d00947 */ /* 0x000fec0003800000 */
[----:B------:R0:W-:Y:S01]  /*2c60*/  STG.E.U8 desc[UR36][R12.64+0x19], R3 ;  /* 0x000019030c007986 */ /* 0x0001e2000c101124 */
[----:B------:R-:W-:Y:S05]  /*2c70*/  BRA `(.L_x_62) ;  /* 0x0000000000c87947 */ /* 0x000fea0003800000 */
.L_x_29:
[C---:B------:R-:W-:Y:S02]  /*2c80*/  ISETP.GE.AND P1, PT, R46.reuse, 0x1, PT ;  /* 0x000000012e00780c */ /* 0x040fe40003f26270 */
[----:B------:R-:W-:Y:S02]  /*2c90*/  ISETP.GE.AND P0, PT, R46, 0x9, PT ;  /* 0x000000092e00780c */ /* 0x000fe40003f06270 */
[C---:B------:R-:W-:Y:S02]  /*2ca0*/  ISETP.LT.OR P4, PT, R52.reuse, 0x1, !P1 ;  /* 0x000000013400780c */ /* 0x040fe40004f81670 */
[C---:B------:R-:W-:Y:S02]  /*2cb0*/  ISETP.LT.OR P3, PT, R52.reuse, 0x2, !P1 ;  /* 0x000000023400780c */ /* 0x040fe40004f61670 */
[C---:B------:R-:W-:Y:S02]  /*2cc0*/  ISETP.LT.OR P2, PT, R52.reuse, 0x1, !P0 ;  /* 0x000000013400780c */ /* 0x040fe40004741670 */
[----:B------:R-:W-:-:S07]  /*2cd0*/  ISETP.LT.OR P5, PT, R52, 0x2, !P0 ;  /* 0x000000023400780c */ /* 0x000fce00047a1670 */
[-C--:B------:R-:W-:Y:S02]  /*2ce0*/  @!P4 IMAD R3, R24, R40.reuse, RZ ;  /* 0x000000281803c224 */ /* 0x080fe400078e02ff */
[-C--:B------:R-:W-:Y:S02]  /*2cf0*/  @!P3 IMAD R25, R25, R40.reuse, RZ ;  /* 0x000000281919b224 */ /* 0x080fe400078e02ff */
[-C--:B------:R-:W-:Y:S01]  /*2d00*/  @!P2 IMAD R5, R26, R40.reuse, RZ ;  /* 0x000000281a05a224 */ /* 0x080fe200078e02ff */
[----:B------:R0:W-:Y:S01]  /*2d10*/  @!P4 STG.E.U8 desc[UR36][R10.64], R3 ;  /* 0x000000030a00c986 */ /* 0x0001e2000c101124 */
[C---:B------:R-:W-:Y:S01]  /*2d20*/  ISETP.LT.OR P4, PT, R52.reuse, 0x9, !P1 ;  /* 0x000000093400780c */ /* 0x040fe20004f81670 */
[----:B------:R-:W-:Y:S02]  /*2d30*/  @!P5 IMAD R27, R27, R40, RZ ;  /* 0x000000281b1bd224 */ /* 0x000fe400078e02ff */
[----:B------:R-:W-:Y:S01]  /*2d40*/  @!P3 STG.E.U8 desc[UR36][R10.64+0x1], R25 ;  /* 0x000001190a00b986 */ /* 0x000fe2000c101124 */
[----:B------:R-:W-:-:S03]  /*2d50*/  ISETP.LT.OR P3, PT, R52, 0xa, !P1 ;  /* 0x0000000a3400780c */ /* 0x000fc60004f61670 */
[----:B------:R1:W-:Y:S01]  /*2d60*/  @!P2 STG.E.U8 desc[UR36][R12.64], R5 ;  /* 0x000000050c00a986 */ /* 0x0003e2000c101124 */
[----:B------:R-:W-:-:S03]  /*2d70*/  ISETP.LT.OR P2, PT, R52, 0x9, !P0 ;  /* 0x000000093400780c */ /* 0x000fc60004741670 */
[----:B------:R-:W-:Y:S01]  /*2d80*/  @!P5 STG.E.U8 desc[UR36][R12.64+0x1], R27 ;  /* 0x0000011b0c00d986 */ /* 0x000fe2000c101124 */
[----:B------:R-:W-:Y:S01]  /*2d90*/  ISETP.LT.OR P5, PT, R52, 0xa, !P0 ;  /* 0x0000000a3400780c */ /* 0x000fe200047a1670 */
[----:B------:R-:W-:-:S04]  /*2da0*/  @!P4 IMAD R7, R28, R40, RZ ;  /* 0x000000281c07c224 */ /* 0x000fc800078e02ff */
[-C--:B------:R-:W-:Y:S01]  /*2db0*/  @!P3 IMAD R29, R29, R40.reuse, RZ ;  /* 0x000000281d1db224 */ /* 0x080fe200078e02ff */
[----:B------:R2:W-:Y:S01]  /*2dc0*/  @!P4 STG.E.U8 desc[UR36][R10.64+0x8], R7 ;  /* 0x000008070a00c986 */ /* 0x0005e2000c101124 */
[----:B------:R-:W-:Y:S02]  /*2dd0*/  ISETP.LT.OR P4, PT, R52, 0x12, !P1 ;  /* 0x000000123400780c */ /* 0x000fe40004f81670 */
[-C--:B0-----:R-:W-:Y:S01]  /*2de0*/  @!P2 IMAD R3, R30, R40.reuse, RZ ;  /* 0x000000281e03a224 */ /* 0x081fe200078e02ff */
[----:B------:R-:W-:Y:S01]  /*2df0*/  @!P3 STG.E.U8 desc[UR36][R10.64+0x9], R29 ;  /* 0x0000091d0a00b986 */ /* 0x000fe2000c101124 */
[C---:B------:R-:W-:Y:S02]  /*2e00*/  ISETP.LT.OR P3, PT, R52.reuse, 0x11, !P1 ;  /* 0x000000113400780c */ /* 0x040fe40004f61670 */
[----:B------:R-:W-:Y:S01]  /*2e10*/  @!P5 IMAD R31, R31, R40, RZ ;  /* 0x000000281f1fd224 */ /* 0x000fe200078e02ff */
[----:B------:R-:W-:Y:S01]  /*2e20*/  @!P2 STG.E.U8 desc[UR36][R12.64+0x8], R3 ;  /* 0x000008030c00a986 */ /* 0x000fe2000c101124 */
[----:B------:R-:W-:-:S03]  /*2e30*/  ISETP.LT.OR P2, PT, R52, 0x11, !P0 ;  /* 0x000000113400780c */ /* 0x000fc60004741670 */
[----:B------:R-:W-:Y:S01]  /*2e40*/  @!P5 STG.E.U8 desc[UR36][R12.64+0x9], R31 ;  /* 0x0000091f0c00d986 */ /* 0x000fe2000c101124 */
[----:B------:R-:W-:Y:S01]  /*2e50*/  ISETP.LT.OR P5, PT, R52, 0x19, !P0 ;  /* 0x000000193400780c */ /* 0x000fe200047a1670 */
[----:B------:R-:W-:-:S04]  /*2e60*/  @!P4 IMAD R33, R33, R40, RZ ;  /* 0x000000282121c224 */ /* 0x000fc800078e02ff */
[-C--:B-1----:R-:W-:Y:S01]  /*2e70*/  @!P3 IMAD R5, R32, R40.reuse, RZ ;  /* 0x000000282005b224 */ /* 0x082fe200078e02ff */
[----:B------:R-:W-:Y:S01]  /*2e80*/  @!P4 STG.E.U8 desc[UR36][R10.64+0x11], R33 ;  /* 0x000011210a00c986 */ /* 0x000fe2000c101124 */
[C---:B------:R-:W-:Y:S02]  /*2e90*/  ISETP.LT.OR P4, PT, R52.reuse, 0x12, !P0 ;  /* 0x000000123400780c */ /* 0x040fe40004781670 */
[C---:B------:R-:W-:Y:S01]  /*2ea0*/  ISETP.LT.OR P0, PT, R52.reuse, 0x1a, !P0 ;  /* 0x0000001a3400780c */ /* 0x040fe20004701670 */
[----:B------:R0:W-:Y:S01]  /*2eb0*/  @!P3 STG.E.U8 desc[UR36][R10.64+0x10], R5 ;  /* 0x000010050a00b986 */ /* 0x0001e2000c101124 */
[----:B------:R-:W-:Y:S01]  /*2ec0*/  ISETP.LT.OR P3, PT, R52, 0x19, !P1 ;  /* 0x000000193400780c */ /* 0x000fe20004f61670 */
[----:B--2---:R-:W-:Y:S01]  /*2ed0*/  @!P2 IMAD R7, R34, R40, RZ ;  /* 0x000000282207a224 */ /* 0x004fe200078e02ff */
[----:B------:R-:W-:-:S04]  /*2ee0*/  ISETP.LT.OR P1, PT, R52, 0x1a, !P1 ;  /* 0x0000001a3400780c */ /* 0x000fc80004f21670 */
[----:B------:R1:W-:Y:S03]  /*2ef0*/  @!P2 STG.E.U8 desc[UR36][R12.64+0x10], R7 ;  /* 0x000010070c00a986 */ /* 0x0003e6000c101124 */
[-C--:B------:R-:W-:Y:S02]  /*2f00*/  @!P4 IMAD R35, R35, R40.reuse, RZ ;  /* 0x000000282323c224 */ /* 0x080fe400078e02ff */
[-C--:B0-----:R-:W-:Y:S02]  /*2f10*/  @!P5 IMAD R5, R38, R40.reuse, RZ ;  /* 0x000000282605d224 */ /* 0x081fe400078e02ff */
[-C--:B------:R-:W-:Y:S01]  /*2f20*/  @!P3 IMAD R3, R36, R40.reuse, RZ ;  /* 0x000000282403b224 */ /* 0x080fe200078e02ff */
[----:B------:R1:W-:Y:S01]  /*2f30*/  @!P4 STG.E.U8 desc[UR36][R12.64+0x11], R35 ;  /* 0x000011230c00c986 */ /* 0x0003e2000c101124 */
[-C--:B------:R-:W-:Y:S02]  /*2f40*/  @!P1 IMAD R37, R37, R40.reuse, RZ ;  /* 0x0000002825259224 */ /* 0x080fe400078e02ff */
[----:B------:R-:W-:Y:S01]  /*2f50*/  @!P0 IMAD R39, R39, R40, RZ ;  /* 0x0000002827278224 */ /* 0x000fe200078e02ff */
[----:B------:R1:W-:Y:S04]  /*2f60*/  @!P3 STG.E.U8 desc[UR36][R10.64+0x18], R3 ;  /* 0x000018030a00b986 */ /* 0x0003e8000c101124 */
[----:B------:R1:W-:Y:S04]  /*2f70*/  @!P1 STG.E.U8 desc[UR36][R10.64+0x19], R37 ;  /* 0x000019250a009986 */ /* 0x0003e8000c101124 */
[----:B------:R1:W-:Y:S04]  /*2f80*/  @!P5 STG.E.U8 desc[UR36][R12.64+0x18], R5 ;  /* 0x000018050c00d986 */ /* 0x0003e8000c101124 */
[----:B------:R1:W-:Y:S02]  /*2f90*/  @!P0 STG.E.U8 desc[UR36][R12.64+0x19], R39 ;  /* 0x000019270c008986 */ /* 0x0003e4000c101124 */
.L_x_62:
[----:B------:R-:W-:Y:S05]  /*2fa0*/  BSYNC B0 ;  /* 0x0000000000007941 */ /* 0x000fea0003800000 */
.L_x_28:
[----:B------:R-:W-:Y:S01]  /*2fb0*/  ULDC UR4, c[0x0][0xc] ;  /* 0x0000030000047ab9 */ /* 0x000fe20000000800 */
[----:B------:R-:W-:Y:S01]  /*2fc0*/  ULDC UR5, c[0x0][0x10] ;  /* 0x0000040000057ab9 */ /* 0x000fe20000000800 */
[----:B01----:R-:W0:Y:S01]  /*2fd0*/  LDC R3, c[0x0][0x14] ;  /* 0x00000500ff037b82 */ /* 0x003e220000000800 */
[----:B------:R-:W-:Y:S01]  /*2fe0*/  UIMAD.WIDE.U32 UR4, UR4, UR5, URZ ;  /* 0x00000005040472a5 */ /* 0x000fe2000f8e003f */
[----:B------:R-:W-:Y:S02]  /*2ff0*/  IMAD.MOV.U32 R44, RZ, RZ, -0x1 ;  /* 0xffffffffff2c7424 */ /* 0x000fe400078e00ff */
[----:B------:R-:W-:-:S03]  /*3000*/  IMAD.MOV.U32 R47, RZ, RZ, -0x1 ;  /* 0xffffffffff2f7424 */ /* 0x000fc600078e00ff */
[----:B0-----:R-:W-:-:S04]  /*3010*/  IMAD.WIDE.U32 R16, R3, UR4, R16 ;  /* 0x0000000403107c25 */ /* 0x001fc8000f8e0010 */
[----:B------:R-:W-:Y:S01]  /*3020*/  IMAD R3, R3, UR5, RZ ;  /* 0x0000000503037c24 */ /* 0x000fe2000f8e02ff */
[----:B------:R-:W-:Y:S02]  /*3030*/  ULDC.64 UR4, c[0x0][0x650] ;  /* 0x0001940000047ab9 */ /* 0x000fe40000000a00 */
[----:B------:R-:W-:Y:S01]  /*3040*/  ISETP.GE.U32.AND P0, PT, R16, UR4, PT ;  /* 0x0000000410007c0c */ /* 0x000fe2000bf06070 */
[--C-:B------:R-:W-:Y:S01]  /*3050*/  IMAD.IADD R17, R17, 0x1, R3.reuse ;  /* 0x0000000111117824 */ /* 0x100fe200078e0203 */
[----:B------:R-:W-:-:S04]  /*3060*/  PRMT R3, RZ, 0x7610, R3 ;  /* 0x00007610ff037816 */ /* 0x000fc80000000003 */
[----:B------:R-:W-:-:S13]  /*3070*/  ISETP.GE.U32.AND.EX P0, PT, R17, UR5, PT, P0 ;  /* 0x0000000511007c0c */ /* 0x000fda000bf06100 */
[----:B------:R-:W-:Y:S05]  /*3080*/  @P0 BRA `(.L_x_63) ;  /* 0x0000000400640947 */ /* 0x000fea0003800000 */
[----:B---34-:R-:W0:Y:S01]  /*3090*/  S2R R12, SR_CTAID.X ;  /* 0x00000000000c7919 */ /* 0x018e220000002500 */
[----:B--2---:R-:W1:Y:S01]  /*30a0*/  LDC.64 R10, c[0x0][0x628] ;  /* 0x00018a00ff0a7b82 */ /* 0x004e620000000a00 */
[----:B------:R-:W-:Y:S01]  /*30b0*/  ULDC UR4, c[0x0][0x150] ;  /* 0x0000540000047ab9 */ /* 0x000fe20000000800 */
[----:B------:R-:W-:Y:S01]  /*30c0*/  IMAD.MOV.U32 R8, RZ, RZ, R16 ;  /* 0x000000ffff087224 */ /* 0x000fe200078e0010 */
[----:B------:R-:W2:Y:S01]  /*30d0*/  S2R R24, SR_CTAID.Y ;  /* 0x0000000000187919 */ /* 0x000ea20000002600 */
[----:B------:R-:W-:-:S04]  /*30e0*/  IMAD.MOV.U32 R9, RZ, RZ, R17 ;  /* 0x000000ffff097224 */ /* 0x000fc800078e0011 */
[----:B------:R-:W3:Y:S08]  /*30f0*/  LDC R21, c[0x0][0x144] ;  /* 0x00005100ff157b82 */ /* 0x000ef00000000800 */
[----:B------:R-:W4:Y:S08]  /*3100*/  LDC R0, c[0x0][0x630] ;  /* 0x00018c00ff007b82 */ /* 0x000f300000000800 */
[----:B------:R-:W2:Y:S01]  /*3110*/  LDC.64 R14, c[0x0][0x620] ;  /* 0x00018800ff0e7b82 */ /* 0x000ea20000000a00 */
[----:B-1----:R-:W-:-:S04]  /*3120*/  ISETP.NE.U32.AND P0, PT, R10, RZ, PT ;  /* 0x000000ff0a00720c */ /* 0x002fc80003f05070 */
[----:B------:R-:W-:Y:S02]  /*3130*/  ISETP.NE.AND.EX P0, PT, R11, RZ, PT, P0 ;  /* 0x000000ff0b00720c */ /* 0x000fe40003f05300 */
[----:B0-----:R-:W-:-:S05]  /*3140*/  I2FP.F32.U32 R3, R12 ;  /* 0x0000000c00037245 */ /* 0x001fca0000201000 */
[----:B------:R-:W-:-:S04]  /*3150*/  FMUL R3, R3, UR4 ;  /* 0x0000000403037c20 */ /* 0x000fc80008400000 */
[----:B------:R0:W1:Y:S02]  /*3160*/  F2I.U32.TRUNC.NTZ R20, R3 ;  /* 0x0000000300147305 */ /* 0x000064000020f000 */
[----:B---34-:R-:W-:Y:S05]  /*3170*/  @!P0 BRA `(.L_x_64) ;  /* 0x0000000000288947 */ /* 0x018fea0003800000 */
[----:B0-----:R-:W0:Y:S02]  /*3180*/  LDC R3, c[0x0][0x634] ;  /* 0x00018d00ff037b82 */ /* 0x001e240000000800 */
        /* <DEDUP_REMOVED lines=9> */
.L_x_64:
[----:B------:R-:W3:Y:S01]  /*3220*/  LDC.64 R28, c[0x0][0x640] ;  /* 0x00019000ff1c7b82 */ /* 0x000ee20000000a00 */
[-CC-:B------:R-:W-:Y:S01]  /*3230*/  SHF.R.U64 R47, R8, R0.reuse, R9.reuse ;  /* 0x00000000082f7219 */ /* 0x180fe20000001209 */
[----:B-1----:R-:W-:Y:S01]  /*3240*/  IMAD.MOV R20, RZ, RZ, -R20 ;  /* 0x000000ffff147224 */ /* 0x002fe200078e0a14 */
[----:B------:R-:W-:Y:S01]  /*3250*/  SHF.R.U32.HI R0, RZ, R0, R9 ;  /* 0x00000000ff007219 */ /* 0x000fe20000011609 */
[----:B------:R-:W-:Y:S01]  /*3260*/  ULDC UR4, c[0x0][0x154] ;  /* 0x0000550000047ab9 */ /* 0x000fe20000000800 */
[----:B0-----:R-:W-:Y:S01]  /*3270*/  IADD3 R3, P0, RZ, -R47, RZ ;  /* 0x8000002fff037210 */ /* 0x001fe20007f1e0ff */
[----:B------:R-:W-:Y:S02]  /*3280*/  IMAD R21, R21, R20, R12 ;  /* 0x0000001415157224 */ /* 0x000fe400078e020c */
[----:B------:R-:W0:Y:S01]  /*3290*/  LDC R6, c[0x0][0x618] ;  /* 0x00018600ff067b82 */ /* 0x000e220000000800 */
[----:B------:R-:W-:Y:S02]  /*32a0*/  IMAD.MOV.U32 R7, RZ, RZ, 0x1 ;  /* 0x00000001ff077424 */ /* 0x000fe400078e00ff */
[----:B------:R-:W-:-:S04]  /*32b0*/  IMAD.X R5, RZ, RZ, ~R0, P0 ;  /* 0x000000ffff057224 */ /* 0x000fc800000e0e00 */
[-C--:B--2---:R-:W-:Y:S01]  /*32c0*/  IMAD R0, R5, R14.reuse, RZ ;  /* 0x0000000e05007224 */ /* 0x084fe200078e02ff */
[----:B------:R-:W1:Y:S01]  /*32d0*/  LDC R8, c[0x0][0x608] ;  /* 0x00018200ff087b82 */ /* 0x000e620000000800 */
[----:B------:R-:W-:-:S04]  /*32e0*/  IMAD.WIDE.U32 R4, R3, R14, R16 ;  /* 0x0000000e03047225 */ /* 0x000fc800078e0010 */
[----:B------:R-:W-:Y:S01]  /*32f0*/  IMAD R3, R3, R15, R0 ;  /* 0x0000000f03037224 */ /* 0x000fe200078e0200 */
[----:B------:R-:W-:Y:S02]  /*3300*/  I2FP.F32.U32 R0, R24 ;  /* 0x0000001800007245 */ /* 0x000fe40000201000 */
[----:B------:R-:W2:Y:S01]  /*3310*/  LDC R26, c[0x0][0x658] ;  /* 0x00019600ff1a7b82 */ /* 0x000ea20000000800 */
[----:B------:R-:W-:Y:S01]  /*3320*/  IMAD.IADD R3, R5, 0x1, R3 ;  /* 0x0000000105037824 */ /* 0x000fe200078e0203 */
[----:B---3--:R-:W-:Y:S01]  /*3330*/  ISETP.NE.U32.AND P0, PT, R28, RZ, PT ;  /* 0x000000ff1c00720c */ /* 0x008fe20003f05070 */
[----:B------:R-:W-:Y:S01]  /*3340*/  FMUL R0, R0, UR4 ;  /* 0x0000000400007c20 */ /* 0x000fe20008400000 */
[----:B------:R-:W-:Y:S02]  /*3350*/  IMAD.MOV.U32 R5, RZ, RZ, -0x1 ;  /* 0xffffffffff057424 */ /* 0x000fe400078e00ff */
[----:B------:R-:W-:Y:S01]  /*3360*/  ISETP.NE.AND.EX P0, PT, R29, RZ, PT, P0 ;  /* 0x000000ff1d00720c */ /* 0x000fe20003f05300 */
[----:B------:R3:W4:Y:S01]  /*3370*/  F2I.U32.TRUNC.NTZ R13, R0 ;  /* 0x00000000000d7305 */ /* 0x000722000020f000 */
[----:B------:R-:W3:Y:S01]  /*3380*/  LDC R15, c[0x0][0x148] ;  /* 0x00005200ff0f7b82 */ /* 0x000ee20000000800 */
[----:B0-----:R-:W-:-:S02]  /*3390*/  SHF.R.U64 R12, R4, R6, R3 ;  /* 0x00000006040c7219 */ /* 0x001fc40000001203 */
[----:B------:R-:W-:-:S05]  /*33a0*/  SHF.R.U32.HI R3, RZ, R6, R3 ;  /* 0x00000006ff037219 */ /* 0x000fca0000011603 */
[----:B------:R-:W0:Y:S01]  /*33b0*/  LDC R20, c[0x0][0x600] ;  /* 0x00018000ff147b82 */ /* 0x000e220000000800 */
[-CC-:B-1----:R-:W-:Y:S02]  /*33c0*/  SHF.R.U64 R10, R12, R8.reuse, R3.reuse ;  /* 0x000000080c0a7219 */ /* 0x182fe40000001203 */
[----:B------:R-:W-:-:S05]  /*33d0*/  SHF.R.U32.HI R3, RZ, R8, R3 ;  /* 0x00000008ff037219 */ /* 0x000fca0000011603 */
[----:B------:R-:W1:Y:S01]  /*33e0*/  LDC R27, c[0x0][0x648] ;  /* 0x00019200ff1b7b82 */ /* 0x000e620000000800 */
[-C--:B--2---:R-:W-:Y:S02]  /*33f0*/  SHF.L.U32 R4, R5, R26.reuse, RZ ;  /* 0x0000001a05047219 */ /* 0x084fe400000006ff */
[-CC-:B------:R-:W-:Y:S02]  /*3400*/  SHF.R.U64 R14, R10, R26.reuse, R3.reuse ;  /* 0x0000001a0a0e7219 */ /* 0x180fe40000001203 */
[----:B------:R-:W-:Y:S02]  /*3410*/  SHF.R.U32.HI R5, RZ, R26, R3 ;  /* 0x0000001aff057219 */ /* 0x000fe40000011603 */
[----:B------:R-:W-:Y:S01]  /*3420*/  LOP3.LUT R25, RZ, R4, RZ, 0x33, !PT ;  /* 0x00000004ff197212 */ /* 0x000fe200078e33ff */
[----:B------:R-:W2:Y:S01]  /*3430*/  LDC R30, c[0x0][0x638] ;  /* 0x00018e00ff1e7b82 */ /* 0x000ea20000000800 */
[----:B------:R-:W-:Y:S01]  /*3440*/  SHF.L.U32 R26, R7, R26, RZ ;  /* 0x0000001a071a7219 */ /* 0x000fe200000006ff */
[----:B------:R-:W-:-:S06]  /*3450*/  IMAD.MOV.U32 R4, RZ, RZ, R14 ;  /* 0x000000ffff047224 */ /* 0x000fcc00078e000e */
[----:B------:R-:W0:Y:S01]  /*3460*/  LDC R31, c[0x0][0x610] ;  /* 0x00018400ff1f7b82 */ /* 0x000e220000000800 */
[----:B----4-:R-:W-:Y:S05]  /*3470*/  @!P0 BRA `(.L_x_65) ;  /* 0x0000000000288947 */ /* 0x010fea0003800000 */
[----:B------:R-:W4:Y:S02]  /*3480*/  LDC R3, c[0x0][0x64c] ;  /* 0x00019300ff037b82 */ /* 0x000f240000000800 */
[----:B----4-:R-:W-:-:S05]  /*3490*/  IADD3 R3, P0, R14, R3, RZ ;  /* 0x000000030e037210 */ /* 0x010fca0007f1e0ff */
        /* <DEDUP_REMOVED lines=8> */
.L_x_65:
[----:B------:R-:W-:Y:S01]  /*3520*/  ISETP.NE.AND P0, PT, R2, 0x1, PT ;  /* 0x000000010200780c */ /* 0x000fe20003f05270 */
[----:B0-----:R-:W-:Y:S01]  /*3530*/  VIADD R7, R20, 0xffffffff ;  /* 0xffffffff14077836 */ /* 0x001fe20000000000 */
[----:B-1-3--:R-:W-:Y:S01]  /*3540*/  SHF.R.U64 R0, R4, R27, R5 ;  /* 0x0000001b04007219 */ /* 0x00afe20000001205 */
[----:B------:R-:W-:Y:S01]  /*3550*/  IMAD.MOV R13, RZ, RZ, -R13 ;  /* 0x000000ffff0d7224 */ /* 0x000fe200078e0a0d */
[----:B------:R-:W-:Y:S01]  /*3560*/  LOP3.LUT R5, R10, R25, RZ, 0xc0, !PT ;  /* 0x000000190a057212 */ /* 0x000fe200078ec0ff */
[----:B------:R-:W-:Y:S01]  /*3570*/  IMAD.MOV.U32 R4, RZ, RZ, 0x1 ;  /* 0x00000001ff047424 */ /* 0x000fe200078e00ff */
[----:B------:R-:W-:Y:S01]  /*3580*/  LOP3.LUT R12, R12, R7, RZ, 0xc0, !PT ;  /* 0x000000070c0c7212 */ /* 0x000fe200078ec0ff */
[----:B------:R-:W-:Y:S02]  /*3590*/  IMAD.MOV R3, RZ, RZ, -R0 ;  /* 0x000000ffff037224 */ /* 0x000fe400078e0a00 */
[----:B------:R-:W-:Y:S02]  /*35a0*/  IMAD R0, R26, R0, R5 ;  /* 0x000000001a007224 */ /* 0x000fe400078e0205 */
[----:B--2---:R-:W-:-:S02]  /*35b0*/  IMAD R3, R3, R30, R14 ;  /* 0x0000001e03037224 */ /* 0x004fc400078e020e */
[----:B------:R-:W-:Y:S02]  /*35c0*/  @P0 IMAD R21, R15, R13, R24 ;  /* 0x0000000d0f150224 */ /* 0x000fe400078e0218 */
[----:B------:R-:W-:Y:S01]  /*35d0*/  IMAD R5, R3, R20, R12 ;  /* 0x0000001403057224 */ /* 0x000fe200078e020c */
[----:B------:R-:W-:Y:S01]  /*35e0*/  PRMT R3, R4, 0x7610, R3 ;  /* 0x0000761004037816 */ /* 0x000fe20000000003 */
[----:B------:R-:W-:-:S05]  /*35f0*/  IMAD R0, R0, R31, R21 ;  /* 0x0000001f00007224 */ /* 0x000fca00078e0215 */
[----:B------:R-:W-:Y:S02]  /*3600*/  SEL R44, R5, R0, !P0 ;  /* 0x00000000052c7207 */ /* 0x000fe40004000000 */
[----:B------:R-:W-:-:S07]  /*3610*/  SEL R0, R0, R5, !P0 ;  /* 0x0000000500007207 */ /* 0x000fce0004000000 */
.L_x_63:
[----:B------:R-:W-:Y:S01]  /*3620*/  LOP3.LUT P0, RZ, R3, 0xff, RZ, 0xc0, !PT ;  /* 0x000000ff03ff7812 */ /* 0x000fe2000780c0ff */
[----:B------:R-:W-:-:S12]  /*3630*/  IMAD.MOV.U32 R45, RZ, RZ, R0 ;  /* 0x000000ffff2d7224 */ /* 0x000fd800078e0000 */
[----:B------:R-:W-:Y:S05]  /*3640*/  @P0 BRA `(.L_x_66) ;  /* 0xffffffd800780947 */ /* 0x000fea000383ffff */
[----:B------:R-:W-:Y:S05]  /*3650*/  EXIT ;  /* 0x000000000000794d */ /* 0x000fea0003800000 */
.L_x_3:
[----:B0-----:R-:W-:Y:S01]  /*3660*/  ULDC.64 UR4, c[0x0][0x650] ;  /* 0x0001940000047ab9 */ /* 0x001fe20000000a00 */
        /* <DEDUP_REMOVED lines=25> */
.L_x_68:
        /* <DEDUP_REMOVED lines=14> */
[----:B------:R-:W-:Y:S02]  /*38e0*/  IMAD R5, R7, R23, R10 ;  /* 0x0000001707057224 */ /* 0x000fe400078e020a */
[----:B------:R-:W-:Y:S02]  /*38f0*/  IMAD.MOV.U32 R10, RZ, RZ, 0x1 ;  /* 0x00000001ff0a7424 */ /* 0x000fe400078e00ff */
[----:B------:R-:W-:Y:S01]  /*3900*/  IMAD.IADD R5, R9, 0x1, R5 ;  /* 0x0000000109057824 */ /* 0x000fe200078e0205 */
[----:B------:R-:W4:Y:S04]  /*3910*/  LDC R20, c[0x0][0x608] ;  /* 0x00018200ff147b82 */ /* 0x000f280000000800 */
[----:B0-----:R-:W-:-:S02]  /*3920*/  SHF.R.U64 R12, R8, R24, R5 ;  /* 0x00000018080c7219 */ /* 0x001fc40000001205 */
        /* <DEDUP_REMOVED lines=8> */
[----:B--2---:R-:W-:Y:S01]  /*39b0*/  IMAD R24, R13, R7, R4 ;  /* 0x000000070d187224 */ /* 0x004fe200078e0204 */
[----:B------:R2:W3:Y:S06]  /*39c0*/  F2I.U32.TRUNC.NTZ R21, R8 ;  /* 0x0000000800157305 */ /* 0x0004ec000020f000 */
[----:B------:R-:W1:Y:S01]  /*39d0*/  LDC R22, c[0x0][0x600] ;  /* 0x00018000ff167b82 */ /* 0x000e620000000800 */
[-CC-:B----4-:R-:W-:Y:S02]  /*39e0*/  SHF.R.U64 R15, R12, R20.reuse, R5.reuse ;  /* 0x000000140c0f7219 */ /* 0x190fe40000001205 */
[----:B------:R-:W-:Y:S01]  /*39f0*/  SHF.R.U32.HI R4, RZ, R20, R5 ;  /* 0x00000014ff047219 */ /* 0x000fe20000011605 */
[----:B------:R-:W-:-:S04]  /*3a00*/  IMAD.MOV.U32 R20, RZ, RZ, -0x1 ;  /* 0xffffffffff147424 */ /* 0x000fc800078e00ff */
[----:B------:R-:W4:Y:S01]  /*3a10*/  LDC R28, c[0x0][0x648] ;  /* 0x00019200ff1c7b82 */ /* 0x000f220000000800 */
[-C--:B0-----:R-:W-:Y:S02]  /*3a20*/  SHF.L.U32 R7, R20, R25.reuse, RZ ;  /* 0x0000001914077219 */ /* 0x081fe400000006ff */
[-CC-:B------:R-:W-:Y:S02]  /*3a30*/  SHF.R.U64 R20, R15, R25.reuse, R4.reuse ;  /* 0x000000190f147219 */ /* 0x180fe40000001204 */
[-C--:B------:R-:W-:Y:S02]  /*3a40*/  SHF.R.U32.HI R5, RZ, R25.reuse, R4 ;  /* 0x00000019ff057219 */ /* 0x080fe40000011604 */
[----:B------:R-:W-:Y:S01]  /*3a50*/  SHF.L.U32 R25, R10, R25, RZ ;  /* 0x000000190a197219 */ /* 0x000fe200000006ff */
[----:B------:R-:W0:Y:S01]  /*3a60*/  LDC R29, c[0x0][0x638] ;  /* 0x00018e00ff1d7b82 */ /* 0x000e220000000800 */
[----:B------:R-:W-:Y:S01]  /*3a70*/  LOP3.LUT R30, RZ, R7, RZ, 0x33, !PT ;  /* 0x00000007ff1e7212 */ /* 0x000fe200078e33ff */
[----:B------:R-:W-:-:S06]  /*3a80*/  IMAD.MOV.U32 R4, RZ, RZ, R20 ;  /* 0x000000ffff047224 */ /* 0x000fcc00078e0014 */
[----:B------:R-:W0:Y:S01]  /*3a90*/  LDC R31, c[0x0][0x610] ;  /* 0x00018400ff1f7b82 */ /* 0x000e220000000800 */
[----:B--23--:R-:W-:Y:S05]  /*3aa0*/  @!P0 BRA `(.L_x_69) ;  /* 0x0000000000288947 */ /* 0x00cfea0003800000 */
[----:B------:R-:W2:Y:S02]  /*3ab0*/  LDC R7, c[0x0][0x64c] ;  /* 0x00019300ff077b82 */ /* 0x000ea40000000800 */
[----:B--2---:R-:W-:-:S05]  /*3ac0*/  IADD3 R7, P0, R20, R7, RZ ;  /* 0x0000000714077210 */ /* 0x004fca0007f1e0ff */
        /* <DEDUP_REMOVED lines=8> */
.L_x_69:
[----:B------:R-:W-:Y:S01]  /*3b50*/  ISETP.NE.AND P0, PT, R2, 0x1, PT ;  /* 0x000000010200780c */ /* 0x000fe20003f05270 */
[----:B-1----:R-:W-:Y:S01]  /*3b60*/  VIADD R11, R22, 0xffffffff ;  /* 0xffffffff160b7836 */ /* 0x002fe20000000000 */
[----:B----4-:R-:W-:Y:S01]  /*3b70*/  SHF.R.U64 R5, R4, R28, R5 ;  /* 0x0000001c04057219 */ /* 0x010fe20000001205 */
[----:B------:R-:W-:Y:S01]  /*3b80*/  IMAD.MOV R21, RZ, RZ, -R21 ;  /* 0x000000ffff157224 */ /* 0x000fe200078e0a15 */
[----:B------:R-:W-:Y:S01]  /*3b90*/  LOP3.LUT R4, R15, R30, RZ, 0xc0, !PT ;  /* 0x0000001e0f047212 */ /* 0x000fe200078ec0ff */
[----:B------:R-:W-:Y:S02]  /*3ba0*/  IMAD.MOV.U32 R8, RZ, RZ, R14 ;  /* 0x000000ffff087224 */ /* 0x000fe400078e000e */
[----:B------:R-:W-:Y:S02]  /*3bb0*/  IMAD.MOV R7, RZ, RZ, -R5 ;  /* 0x000000ffff077224 */ /* 0x000fe400078e0a05 */
[----:B------:R-:W-:Y:S01]  /*3bc0*/  IMAD R9, R25, R5, R4 ;  /* 0x0000000519097224 */ /* 0x000fe200078e0204 */
[----:B------:R-:W-:Y:S01]  /*3bd0*/  LOP3.LUT R5, R12, R11, RZ, 0xc0, !PT ;  /* 0x0000000b0c057212 */ /* 0x000fe200078ec0ff */
[----:B0-----:R-:W-:-:S02]  /*3be0*/  IMAD R4, R7, R29, R20 ;  /* 0x0000001d07047224 */ /* 0x001fc400078e0214 */
[----:B------:R-:W-:Y:S02]  /*3bf0*/  @P0 IMAD R24, R23, R21, R6 ;  /* 0x0000001517180224 */ /* 0x000fe400078e0206 */
[----:B------:R-:W-:Y:S02]  /*3c00*/  IMAD R4, R4, R22, R5 ;  /* 0x0000001604047224 */ /* 0x000fe400078e0205 */
[----:B------:R-:W-:Y:S02]  /*3c10*/  IMAD R9, R9, R31, R24 ;  /* 0x0000001f09097224 */ /* 0x000fe400078e0218 */
[----:B------:R-:W-:-:S03]  /*3c20*/  IMAD.MOV.U32 R7, RZ, RZ, 0x1 ;  /* 0x00000001ff077424 */ /* 0x000fc600078e00ff */
[----:B------:R-:W-:Y:S02]  /*3c30*/  SEL R20, R4, R9, !P0 ;  /* 0x0000000904147207 */ /* 0x000fe40004000000 */
[----:B------:R-:W-:-:S07]  /*3c40*/  SEL R9, R9, R4, !P0 ;  /* 0x0000000409097207 */ /* 0x000fce0004000000 */
.L_x_67:
[----:B------:R-:W-:-:S08]  /*3c50*/  NOP ;  /* 0x0000000000007918 */ /* 0x000fd00000000000 */
[----:B------:R-:W0:-:S00]  /*3c60*/  USETMAXREG.DEALLOC.CTAPOOL 0x28 ;  /* 0x00000028000079c8 */ /* 0x000e0000080e0500 */
[----:B0-----:R-:W-:-:S13]  /*3c70*/  ISETP.NE.AND P0, PT, R0, RZ, PT ;  /* 0x000000ff0000720c */ /* 0x001fda0003f05270 */
[----:B------:R-:W-:Y:S05]  /*3c80*/  @P0 EXIT ;  /* 0x000000000000094d */ /* 0x000fea0003800000 */
[----:B------:R-:W-:Y:S01]  /*3c90*/  LOP3.LUT P0, RZ, R7, 0xff, RZ, 0xc0, !PT ;  /* 0x000000ff07ff7812 */ /* 0x000fe2000780c0ff */
[----:B------:R-:W-:Y:S02]  /*3ca0*/  IMAD.MOV.U32 R0, RZ, RZ, 0x1 ;  /* 0x00000001ff007424 */ /* 0x000fe400078e00ff */
[----:B------:R-:W-:-:S10]  /*3cb0*/  IMAD.MOV.U32 R12, RZ, RZ, RZ ;  /* 0x000000ffff0c7224 */ /* 0x000fd400078e00ff */
[----:B------:R-:W-:Y:S05]  /*3cc0*/  @!P0 BRA `(.L_x_70) ;  /* 0x0000000c00608947 */ /* 0x000fea0003800000 */
[----:B------:R-:W0:Y:S01]  /*3cd0*/  LDC R0, c[0x0][0x28c] ;  /* 0x0000a300ff007b82 */ /* 0x000e220000000800 */
[----:B------:R-:W-:Y:S01]  /*3ce0*/  LOP3.LUT P0, RZ, R18, 0x1f, RZ, 0xc0, !PT ;  /* 0x0000001f12ff7812 */ /* 0x000fe2000780c0ff */
[----:B------:R-:W-:Y:S01]  /*3cf0*/  ULDC UR5, c[0x0][0x658] ;  /* 0x0001960000057ab9 */ /* 0x000fe20000000800 */
[----:B------:R-:W-:Y:S01]  /*3d00*/  UMOV UR7, 0xffffffff ;  /* 0xffffffff00077882 */ /* 0x000fe20000000000 */
[C---:B------:R-:W-:Y:S01]  /*3d10*/  ISETP.NE.AND P2, PT, R3.reuse, RZ, PT ;  /* 0x000000ff0300720c */ /* 0x040fe20003f45270 */
[----:B------:R-:W-:Y:S01]  /*3d20*/  ULDC UR6, c[0x0][0xc] ;  /* 0x0000030000067ab9 */ /* 0x000fe20000000800 */
[----:B------:R-:W-:Y:S01]  /*3d30*/  ISETP.NE.OR P0, PT, R3, RZ, !P0 ;  /* 0x000000ff0300720c */ /* 0x000fe20004705670 */
[----:B------:R-:W-:Y:S01]  /*3d40*/  USHF.L.U32 UR9, UR7, UR5, URZ ;  /* 0x0000000507097299 */ /* 0x000fe2000800063f */
[----:B------:R-:W-:Y:S01]  /*3d50*/  BSSY B0, `(.L_x_70) ;  /* 0x00000cf000007945 */ /* 0x000fe20003800000 */
[----:B------:R-:W-:Y:S01]  /*3d60*/  UMOV UR8, 0x1 ;  /* 0x0000000100087882 */ /* 0x000fe20000000000 */
[----:B------:R-:W-:Y:S01]  /*3d70*/  ULDC UR7, c[0x0][0x10] ;  /* 0x0000040000077ab9 */ /* 0x000fe20000000800 */
[----:B------:R-:W-:Y:S01]  /*3d80*/  USHF.L.U32 UR5, UR8, UR5, URZ ;  /* 0x0000000508057299 */ /* 0x000fe2000800063f */
[----:B------:R-:W-:Y:S01]  /*3d90*/  IMAD.MOV.U32 R13, RZ, RZ, 0x1 ;  /* 0x00000001ff0d7424 */ /* 0x000fe200078e00ff */
[----:B------:R-:W-:Y:S01]  /*3da0*/  UIMAD.WIDE.U32 UR6, UR6, UR7, URZ ;  /* 0x00000007060672a5 */ /* 0x000fe2000f8e003f */
[----:B------:R-:W-:Y:S01]  /*3db0*/  LOP3.LUT R11, R19, 0x2, RZ, 0xfc, !PT ;  /* 0x00000002130b7812 */ /* 0x000fe200078efcff */
[----:B------:R-:W-:Y:S01]  /*3dc0*/  ULDC UR8, c[0x0][0x14] ;  /* 0x0000050000087ab9 */ /* 0x000fe20000000800 */
[----:B------:R-:W-:Y:S01]  /*3dd0*/  IMAD.MOV.U32 R12, RZ, RZ, RZ ;  /* 0x000000ffff0c7224 */ /* 0x000fe200078e00ff */
[----:B------:R-:W-:-:S02]  /*3de0*/  UIMAD.WIDE.U32 UR30, UR6, UR8, URZ ;  /* 0x00000008061e72a5 */ /* 0x000fc4000f8e003f */
[----:B------:R-:W-:Y:S01]  /*3df0*/  UIMAD UR7, UR7, UR8, URZ ;  /* 0x00000008070772a4 */ /* 0x000fe2000f8e023f */
[----:B------:R-:W-:Y:S01]  /*3e00*/  ULDC UR4, c[0x0][0x600] ;  /* 0x0001800000047ab9 */ /* 0x000fe20000000800 */
[----:B------:R-:W-:Y:S01]  /*3e10*/  ULOP3.LUT UR6, URZ, UR9, URZ, 0x33, !UPT ;  /* 0x000000093f067292 */ /* 0x000fe2000f8e333f */
[----:B0-----:R-:W-:Y:S01]  /*3e20*/  VIADD R0, R0, 0xff ;  /* 0x000000ff00007836 */ /* 0x001fe20000000000 */
[----:B------:R-:W-:Y:S02]  /*3e30*/  UIADD3 UR4, UR4, -0x1, URZ ;  /* 0xffffffff04047890 */ /* 0x000fe4000fffe03f */
[----:B------:R-:W-:Y:S02]  /*3e40*/  UIADD3 UR7, UR31, UR7, URZ ;  /* 0x000000071f077290 */ /* 0x000fe4000fffe03f */
[----:B------:R-:W-:Y:S01]  /*3e50*/  SHF.R.S32.HI R5, RZ, 0x1f, R0 ;  /* 0x0000001fff057819 */ /* 0x000fe20000011400 */
[----:B------:R-:W-:-:S03]  /*3e60*/  ULDC.64 UR38, c[0x0][0x198] ;  /* 0x0000660000267ab9 */ /* 0x000fc60000000a00 */
[----:B------:R-:W-:Y:S01]  /*3e70*/  LEA.HI R3, R5, R0, RZ, 0x8 ;  /* 0x0000000005037211 */ /* 0x000fe200078f40ff */
[----:B------:R-:W-:-:S03]  /*3e80*/  IMAD.MOV.U32 R0, RZ, RZ, 0x1 ;  /* 0x00000001ff007424 */ /* 0x000fc600078e00ff */
[----:B------:R-:W-:-:S05]  /*3e90*/  SHF.R.S32.HI R3, RZ, 0x8, R3 ;  /* 0x00000008ff037819 */ /* 0x000fca0000011403 */
[----:B------:R-:W-:-:S07]  /*3ea0*/  VIADD R10, R3, 0x1 ;  /* 0x00000001030a7836 */ /* 0x000fce0000000000 */
.L_x_82:
[----:B------:R-:W-:-:S03]  /*3eb0*/  UMOV UR8, 0xffffffff ;  /* 0xffffffff00087882 */ /* 0x000fc60000000000 */
[----:B------:R-:W-:Y:S05]  /*3ec0*/  BRA.DIV UR8, `(.L_x_71) ;  /* 0x0000000e08ec7947 */ /* 0x000fea000b800000 */
[----:B------:R-:W-:-:S13]  /*3ed0*/  ELECT P6, URZ, PT ;  /* 0x00000000003f782f */ /* 0x000fda00038c0000 */
.L_x_94:
[----:B------:R-:W0:Y:S01]  /*3ee0*/  LDC R4, c[0x0][0x28c] ;  /* 0x0000a300ff047b82 */ /* 0x000e220000000800 */
[----:B------:R-:W-:Y:S01]  /*3ef0*/  BSSY B1, `(.L_x_72) ;  /* 0x0000043000017945 */ /* 0x000fe20003800000 */
[----:B0-----:R-:W-:-:S13]  /*3f00*/  ISETP.LT.OR P6, PT, R4, 0x1, !P6 ;  /* 0x000000010400780c */ /* 0x001fda00077c1670 */
[----:B------:R-:W-:Y:S05]  /*3f10*/  @P6 BRA `(.L_x_73) ;  /* 0x0000000400006947 */ /* 0x000fea0003800000 */
[----:B------:R-:W-:Y:S02]  /*3f20*/  IMAD.SHL.U32 R15, R9, 0x80, RZ ;  /* 0x00000080090f7824 */ /* 0x000fe400078e00ff */
[----:B------:R-:W-:Y:S02]  /*3f30*/  IMAD.SHL.U32 R20, R20, 0x20, RZ ;  /* 0x0000002014147824 */ /* 0x000fe400078e00ff */
[----:B------:R-:W-:Y:S02]  /*3f40*/  IMAD.MOV.U32 R18, RZ, RZ, RZ ;  /* 0x000000ffff127224 */ /* 0x000fe400078e00ff */
[----:B------:R-:W-:Y:S02]  /*3f50*/  IMAD.MOV.U32 R4, RZ, RZ, R10 ;  /* 0x000000ffff047224 */ /* 0x000fe400078e000a */
[----:B------:R-:W-:Y:S02]  /*3f60*/  IMAD.MOV.U32 R5, RZ, RZ, R0 ;  /* 0x000000ffff057224 */ /* 0x000fe400078e0000 */
[----:B------:R-:W-:-:S07]  /*3f70*/  IMAD.MOV.U32 R6, RZ, RZ, R12 ;  /* 0x000000ffff067224 */ /* 0x000fce00078e000c */
.L_x_77:
[----:B------:R-:W0:Y:S01]  /*3f80*/  S2R R14, SR_CgaCtaId ;  /* 0x00000000000e7919 */ /* 0x000e220000008800 */
[----:B------:R-:W-:Y:S01]  /*3f90*/  MOV R7, 0x400 ;  /* 0x0000040000077802 */ /* 0x000fe20000000f00 */
[----:B------:R-:W1:Y:S03]  /*3fa0*/  @!P2 LDC R9, c[0x0][0x500] ;  /* 0x00014000ff09ab82 */ /* 0x000e660000000800 */
[----:B0-----:R-:W-:Y:S02]  /*3fb0*/  LEA R21, R14, R7, 0x18 ;  /* 0x000000070e157211 */ /* 0x001fe400078ec0ff */
[----:B------:R-:W-:-:S03]  /*3fc0*/  SHF.L.U32 R7, R5, 0x1f, RZ ;  /* 0x0000001f05077819 */ /* 0x000fc600000006ff */
[----:B------:R-:W-:-:S04]  /*3fd0*/  IMAD R14, R6, 0x8, R21 ;  /* 0x00000008060e7824 */ /* 0x000fc800078e0215 */
[----:B------:R-:W0:Y:S02]  /*3fe0*/  SYNCS.PHASECHK.TRANS64.TRYWAIT P1, [R14+URZ+0x28], R7 ;  /* 0x000028070e0075a7 */ /* 0x000e24000802017f */
[----:B01----:R-:W-:Y:S05]  /*3ff0*/  @!P1 BRA `(.L_x_74) ;  /* 0x0000000c00c09947 */ /* 0x003fea0003800000 */
.L_x_95:
[----:B0-----:R-:W-:Y:S01]  /*4000*/  PRMT R7, R11, 0x9910, RZ ;  /* 0x000099100b077816 */ /* 0x001fe200000000ff */
[----:B------:R0:W-:Y:S03]  /*4010*/  @!P2 SYNCS.ARRIVE.TRANS64 RZ, [R14+URZ], R9 ;  /* 0x000000090effa9a7 */ /* 0x0001e6000800003f */
[----:B------:R-:W-:-:S13]  /*4020*/  ISETP.NE.AND P1, PT, R7, 0x2, PT ;  /* 0x000000020700780c */ /* 0x000fda0003f25270 */
[----:B0-----:R-:W-:Y:S05]  /*4030*/  @P1 BRA `(.L_x_75) ;  /* 0x0000000000041947 */ /* 0x001fea0003800000 */
[----:B------:R-:W-:Y:S01]  /*4040*/  BPT.TRAP 0x1 ;  /* 0x000000040000795c */ /* 0x000fe20000300000 */
.L_x_75:
[----:B------:R-:W-:Y:S05]  /*4050*/  @P0 BRA `(.L_x_76) ;  /* 0x0000000000040947 */ /* 0x000fea0003800000 */
[----:B------:R-:W-:Y:S01]  /*4060*/  BPT.TRAP 0x1 ;  /* 0x000000040000795c */ /* 0x000fe20000300000 */
.L_x_76:
[--C-:B------:R-:W-:Y:S01]  /*4070*/  IMAD R7, R6, 0x8000, R21.reuse ;  /* 0x0000800006077824 */ /* 0x100fe200078e0215 */
[----:B------:R-:W-:Y:S01]  /*4080*/  R2UR UR34, R18 ;  /* 0x00000000122272ca */ /* 0x000fe200000e0000 */
[----:B------:R-:W-:Y:S01]  /*4090*/  IMAD R21, R6, 0x2000, R21 ;  /* 0x0000200006157824 */ /* 0x000fe200078e0215 */
[----:B------:R-:W-:Y:S01]  /*40a0*/  R2UR UR33, R14 ;  /* 0x000000000e2172ca */ /* 0x000fe200000e0000 */
[----:B------:R-:W-:Y:S01]  /*40b0*/  VIADD R4, R4, 0xffffffff ;  /* 0xffffffff04047836 */ /* 0x000fe20000000000 */
[----:B------:R-:W-:Y:S01]  /*40c0*/  R2UR UR24, R7 ;  /* 0x00000000071872ca */ /* 0x000fe200000e0000 */
[----:B------:R-:W-:Y:S01]  /*40d0*/  UIADD3 UR14, UP0, UR38, 0xf0, URZ ;  /* 0x000000f0260e7890 */ /* 0x000fe2000ff1e03f */
[----:B------:R-:W-:Y:S01]  /*40e0*/  R2UR UR8, R21 ;  /* 0x00000000150872ca */ /* 0x000fe200000e0000 */
[----:B------:R-:W-:Y:S01]  /*40f0*/  UIADD3 UR40, UP1, UR38, 0x1f0, URZ ;  /* 0x000001f026287890 */ /* 0x000fe2000ff3e03f */
[----:B------:R-:W-:Y:S01]  /*4100*/  R2UR UR36, R8 ;  /* 0x00000000082472ca */ /* 0x000fe200000e0000 */
[----:B------:R-:W-:Y:S01]  /*4110*/  UIADD3.X UR15, URZ, UR39, URZ, UP0, !UPT ;  /* 0x000000273f0f7290 */ /* 0x000fe200087fe43f */
[----:B------:R-:W-:Y:S01]  /*4120*/  R2UR UR35, R15 ;  /* 0x000000000f2372ca */ /* 0x000fe200000e0000 */
[----:B------:R-:W-:Y:S01]  /*4130*/  UIADD3.X UR41, URZ, UR39, URZ, UP1, !UPT ;  /* 0x000000273f297290 */ /* 0x000fe20008ffe43f */
[----:B------:R-:W-:Y:S01]  /*4140*/  R2UR UR19, R20 ;  /* 0x00000000141372ca */ /* 0x000fe200000e0000 */
[----:B------:R-:W-:Y:S01]  /*4150*/  UIADD3 UR26, UR34, 0x80, URZ ;  /* 0x00000080221a7890 */ /* 0x000fe2000fffe03f */
[----:B------:R-:W-:Y:S01]  /*4160*/  ISETP.GT.AND P3, PT, R4, 0x1, PT ;  /* 0x000000010400780c */ /* 0x000fe20003f64270 */
[----:B------:R-:W-:Y:S01]  /*4170*/  VIADD R6, R6, 0x1 ;  /* 0x0000000106067836 */ /* 0x000fe20000000000 */
[----:B------:R-:W-:Y:S01]  /*4180*/  UMOV UR22, 0x0 ;  /* 0x0000000000167882 */ /* 0x000fe20000000000 */
[----:B------:R-:W-:Y:S01]  /*4190*/  UIADD3 UR32, UR24, 0x100, URZ ;  /* 0x0000010018207890 */ /* 0x000fe2000fffe03f */
[----:B------:R-:W-:Y:S01]  /*41a0*/  VIADD R18, R18, 0x100 ;  /* 0x0000010012127836 */ /* 0x000fe20000000000 */
[----:B------:R-:W-:Y:S01]  /*41b0*/  UIADD3 UR24, UR24, 0x4100, URZ ;  /* 0x0000410018187890 */ /* 0x000fe2000fffe03f */
[----:B------:R-:W-:Y:S01]  /*41c0*/  ISETP.NE.AND P1, PT, R6, 0x5, PT ;  /* 0x000000050600780c */ /* 0x000fe20003f25270 */
[----:B------:R-:W-:-:S02]  /*41d0*/  UIADD3 UR16, UR8, 0x28100, URZ ;  /* 0x0002810008107890 */ /* 0x000fc4000fffe03f */
[----:B------:R-:W-:Y:S01]  /*41e0*/  UIADD3 UR8, UR8, 0x29100, URZ ;  /* 0x0002910008087890 */ /* 0x000fe2000fffe03f */
[----:B------:R-:W-:Y:S01]  /*41f0*/  SEL R14, RZ, 0x1, P1 ;  /* 0x00000001ff0e7807 */ /* 0x000fe20000800000 */
[----:B------:R-:W-:Y:S01]  /*4200*/  UMOV UR23, 0x10000000 ;  /* 0x1000000000177882 */ /* 0x000fe20000000000 */
[----:B------:R-:W-:Y:S01]  /*4210*/  UMOV UR25, UR33 ;  /* 0x0000002100197c82 */ /* 0x000fe20008000000 */
[----:B------:R-:W-:Y:S01]  /*4220*/  UMOV UR28, UR36 ;  /* 0x00000024001c7c82 */ /* 0x000fe20008000000 */
[----:B------:R-:W-:Y:S01]  /*4230*/  UMOV UR27, UR35 ;  /* 0x00000023001b7c82 */ /* 0x000fe20008000000 */
[----:B------:R-:W-:Y:S01]  /*4240*/  UMOV UR17, UR33 ;  /* 0x0000002100117c82 */ /* 0x000fe20008000000 */
[----:B------:R-:W-:Y:S01]  /*4250*/  UMOV UR18, UR34 ;  /* 0x0000002200127c82 */ /* 0x000fe20008000000 */
[----:B------:R-:W-:Y:S01]  /*4260*/  UMOV UR20, UR36 ;  /* 0x0000002400147c82 */ /* 0x000fe20008000000 */
[----:B------:R0:W-:Y:S01]  /*4270*/  UTMALDG.3D [UR32], [UR14], desc[UR22] ;  /* 0x000016200e0075b4 */ /* 0x0001e20008011000 */
[----:B------:R-:W-:Y:S01]  /*4280*/  UMOV UR9, UR33 ;  /* 0x0000002100097c82 */ /* 0x000fe20008000000 */
[----:B------:R-:W-:Y:S01]  /*4290*/  UMOV UR11, UR19 ;  /* 0x00000013000b7c82 */ /* 0x000fe20008000000 */
[----:B------:R-:W-:Y:S01]  /*42a0*/  UMOV UR12, UR36 ;  /* 0x00000024000c7c82 */ /* 0x000fe20008000000 */
[----:B------:R-:W-:Y:S01]  /*42b0*/  UMOV UR10, UR26 ;  /* 0x0000001a000a7c82 */ /* 0x000fe20008000000 */
[----:B------:R-:W-:-:S02]  /*42c0*/  LOP3.LUT R5, R5, R14, RZ, 0x3c, !PT ;  /* 0x0000000e05057212 */ /* 0x000fc400078e3cff */
[----:B------:R-:W-:Y:S01]  /*42d0*/  SEL R6, R6, RZ, P1 ;  /* 0x000000ff06067207 */ /* 0x000fe20000800000 */
[----:B------:R0:W-:Y:S01]  /*42e0*/  UTMALDG.3D [UR24], [UR14], desc[UR22] ;  /* 0x000016180e0075b4 */ /* 0x0001e20008011000 */
[----:B------:R0:W-:Y:S01]  /*42f0*/  UTMALDG.3D [UR16], [UR40], desc[UR22] ;  /* 0x00001610280075b4 */ /* 0x0001e20008011000 */
[----:B------:R0:W-:Y:S02]  /*4300*/  UTMALDG.3D [UR8], [UR40], desc[UR22] ;  /* 0x00001608280075b4 */ /* 0x0001e40008011000 */
[----:B0-----:R-:W-:Y:S05]  /*4310*/  @P3 BRA `(.L_x_77) ;  /* 0xfffffffc00183947 */ /* 0x001fea000383ffff */
.L_x_73:
[----:B------:R-:W-:Y:S05]  /*4320*/  BSYNC B1 ;  /* 0x0000000000017941 */ /* 0x000fea0003800000 */
.L_x_72:
[----:B------:R-:W-:Y:S01]  /*4330*/  LOP3.LUT P3, RZ, R13, 0xff, RZ, 0xc0, !PT ;  /* 0x000000ff0dff7812 */ /* 0x000fe2000786c0ff */
[----:B------:R-:W-:Y:S01]  /*4340*/  IMAD.IADD R12, R3, 0x1, R12 ;  /* 0x00000001030c7824 */ /* 0x000fe200078e020c */
[----:B------:R-:W-:Y:S01]  /*4350*/  IADD3 R16, P4, R16, UR30, RZ ;  /* 0x0000001e10107c10 */ /* 0x000fe2000ff9e0ff */
[----:B------:R-:W-:Y:S01]  /*4360*/  ULDC.64 UR8, c[0x0][0x650] ;  /* 0x0001940000087ab9 */ /* 0x000fe20000000a00 */
[----:B------:R-:W-:Y:S01]  /*4370*/  BSSY B1, `(.L_x_78) ;  /* 0x000006a000017945 */ /* 0x000fe20003800000 */
[----:B------:R-:W-:Y:S01]  /*4380*/  IMAD.MOV.U32 R9, RZ, RZ, -0x1 ;  /* 0xffffffffff097424 */ /* 0x000fe200078e00ff */
[----:B------:R-:W-:Y:S01]  /*4390*/  ISETP.GT.U32.AND P1, PT, R12, 0x4, PT ;  /* 0x000000040c00780c */ /* 0x000fe20003f24070 */
[----:B------:R-:W-:Y:S01]  /*43a0*/  IMAD.MOV.U32 R20, RZ, RZ, -0x1 ;  /* 0xffffffffff147424 */ /* 0x000fe200078e00ff */
[----:B------:R-:W-:Y:S01]  /*43b0*/  IADD3.X R17, R17, UR7, RZ, P4, !PT ;  /* 0x0000000711117c10 */ /* 0x000fe2000a7fe4ff */
[----:B------:R-:W-:Y:S01]  /*43c0*/  IMAD.MOV.U32 R8, RZ, RZ, -0x1 ;  /* 0xffffffffff087424 */ /* 0x000fe200078e00ff */
[----:B------:R-:W-:-:S02]  /*43d0*/  ISETP.LT.U32.AND P1, PT, R3, 0x5, P1 ;  /* 0x000000050300780c */ /* 0x000fc40000f21070 */
[----:B------:R-:W-:Y:S01]  /*43e0*/  PRMT R13, RZ, 0x7610, R13 ;  /* 0x00007610ff0d7816 */ /* 0x000fe2000000000d */
[----:B------:R-:W0:Y:S01]  /*43f0*/  @P3 S2R R5, SR_CgaCtaId ;  /* 0x0000000000053919 */ /* 0x000e220000008800 */
[----:B------:R-:W-:-:S04]  /*4400*/  @P3 MOV R4, 0x400 ;  /* 0x0000040000043802 */ /* 0x000fc80000000f00 */
[----:B0-----:R-:W-:Y:S01]  /*4410*/  @P3 LEA R6, R5, R4, 0x18 ;  /* 0x0000000405063211 */ /* 0x001fe200078ec0ff */
[----:B------:R-:W-:-:S03]  /*4420*/  IMAD.WIDE.U32 R4, R12, -0x33333333, RZ ;  /* 0xcccccccd0c047825 */ /* 0x000fc600078e00ff */
[----:B------:R0:W-:Y:S01]  /*4430*/  @P3 SYNCS.ARRIVE.TRANS64.A1T0 RZ, [R6+URZ+0x68], RZ ;  /* 0x000068ff06ff39a7 */ /* 0x0001e2000810003f */
[----:B------:R-:W-:Y:S02]  /*4440*/  ISETP.GE.U32.AND P3, PT, R3, 0x5, PT ;  /* 0x000000050300780c */ /* 0x000fe40003f66070 */
[----:B------:R-:W-:Y:S02]  /*4450*/  SHF.R.U32.HI R7, RZ, 0x2, R5 ;  /* 0x00000002ff077819 */ /* 0x000fe40000011605 */
[----:B------:R-:W-:Y:S02]  /*4460*/  SEL R5, RZ, 0x1, !P1 ;  /* 0x00000001ff057807 */ /* 0x000fe40004800000 */
[----:B------:R-:W-:Y:S01]  /*4470*/  ISETP.GE.U32.AND P1, PT, R16, UR8, PT ;  /* 0x0000000810007c0c */ /* 0x000fe2000bf26070 */
[----:B------:R-:W-:Y:S01]  /*4480*/  IMAD R12, R7, -0x5, R12 ;  /* 0xfffffffb070c7824 */ /* 0x000fe200078e020c */
[----:B------:R-:W-:Y:S02]  /*4490*/  LOP3.LUT R0, R0, R5, RZ, 0x3c, !PT ;  /* 0x0000000500007212 */ /* 0x000fe400078e3cff */
[----:B------:R-:W-:-:S02]  /*44a0*/  ISETP.GE.U32.AND.EX P1, PT, R17, UR9, PT, P1 ;  /* 0x0000000911007c0c */ /* 0x000fc4000bf26110 */
[----:B------:R-:W-:Y:S02]  /*44b0*/  PRMT R4, RZ, 0x7610, R4 ;  /* 0x00007610ff047816 */ /* 0x000fe40000000004 */
[----:B------:R-:W-:-:S09]  /*44c0*/  @P3 LOP3.LUT R0, R0, 0x1, R7, 0x78, !PT ;  /* 0x0000000100003812 */ /* 0x000fd200078e7807 */
[----:B0-----:R-:W-:Y:S05]  /*44d0*/  @P1 BRA `(.L_x_79) ;  /* 0x00000004004c1947 */ /* 0x001fea0003800000 */
[----:B------:R-:W-:Y:S01]  /*44e0*/  ULDC.64 UR8, c[0x0][0x628] ;  /* 0x00018a0000087ab9 */ /* 0x000fe20000000a00 */
[----:B------:R-:W0:Y:S01]  /*44f0*/  S2R R15, SR_CTAID.X ;  /* 0x00000000000f7919 */ /* 0x000e220000002500 */
[----:B------:R-:W-:Y:S01]  /*4500*/  ISETP.NE.U32.AND P1, PT, RZ, UR8, PT ;  /* 0x00000008ff007c0c */ /* 0x000fe2000bf25070 */
[----:B------:R-:W-:Y:S01]  /*4510*/  ULDC UR11, c[0x0][0x630] ;  /* 0x00018c00000b7ab9 */ /* 0x000fe20000000800 */
[----:B------:R-:W-:Y:S01]  /*4520*/  IMAD.MOV.U32 R4, RZ, RZ, R16 ;  /* 0x000000ffff047224 */ /* 0x000fe200078e0010 */
[----:B------:R-:W1:Y:S01]  /*4530*/  S2R R14, SR_CTAID.Y ;  /* 0x00000000000e7919 */ /* 0x000e620000002600 */
[----:B------:R-:W-:Y:S01]  /*4540*/  ISETP.NE.AND.EX P1, PT, RZ, UR9, PT, P1 ;  /* 0x00000009ff007c0c */ /* 0x000fe2000bf25310 */
[----:B------:R-:W-:-:S12]  /*4550*/  IMAD.MOV.U32 R5, RZ, RZ, R17 ;  /* 0x000000ffff057224 */ /* 0x000fd800078e0011 */
[----:B------:R-:W-:Y:S05]  /*4560*/  @!P1 BRA `(.L_x_80) ;  /* 0x0000000000289947 */ /* 0x000fea0003800000 */
[----:B------:R-:W-:Y:S02]  /*4570*/  ULDC UR10, c[0x0][0x634] ;  /* 0x00018d00000a7ab9 */ /* 0x000fe40000000800 */
[----:B------:R-:W-:-:S05]  /*4580*/  IADD3 R9, P1, R16, UR10, RZ ;  /* 0x0000000a10097c10 */ /* 0x000fca000ff3e0ff */
[----:B------:R-:W-:-:S04]  /*4590*/  IMAD.X R21, RZ, RZ, R17, P1 ;  /* 0x000000ffff157224 */ /* 0x000fc800008e0611 */
[----:B------:R-:W-:-:S04]  /*45a0*/  IMAD.WIDE.U32 R6, R21, UR8, RZ ;  /* 0x0000000815067c25 */ /* 0x000fc8000f8e00ff */
[----:B------:R-:W-:-:S04]  /*45b0*/  IMAD.WIDE.U32 R6, P1, R9, UR9, R6 ;  /* 0x0000000909067c25 */ /* 0x000fc8000f820006 */
[----:B------:R-:W-:-:S04]  /*45c0*/  IMAD.WIDE.U32 R8, R9, UR8, RZ ;  /* 0x0000000809087c25 */ /* 0x000fc8000f8e00ff */
[----:B------:R-:W-:Y:S01]  /*45d0*/  IMAD.X R5, RZ, RZ, RZ, P1 ;  /* 0x000000ffff057224 */ /* 0x000fe200008e06ff */
[----:B------:R-:W-:Y:S01]  /*45e0*/  IADD3 RZ, P1, R9, R6, RZ ;  /* 0x0000000609ff7210 */ /* 0x000fe20007f3e0ff */
[----:B------:R-:W-:-:S04]  /*45f0*/  IMAD.MOV.U32 R4, RZ, RZ, R7 ;  /* 0x000000ffff047224 */ /* 0x000fc800078e0007 */
[----:B------:R-:W-:-:S08]  /*4600*/  IMAD.WIDE.U32.X R4, R21, UR9, R4, P1 ;  /* 0x0000000915047c25 */ /* 0x000fd000088e0404 */
.L_x_80:
[--C-:B------:R-:W-:Y:S01]  /*4610*/  SHF.R.U64 R8, R4, UR11, R5.reuse ;  /* 0x0000000b04087c19 */ /* 0x100fe20008001205 */
[----:B------:R-:W-:Y:S01]  /*4620*/  ULDC.64 UR8, c[0x0][0x620] ;  /* 0x0001880000087ab9 */ /* 0x000fe20000000a00 */
[----:B------:R-:W-:Y:S01]  /*4630*/  SHF.R.U32.HI R4, RZ, UR11, R5 ;  /* 0x0000000bff047c19 */ /* 0x000fe20008011605 */
[----:B------:R-:W2:Y:S01]  /*4640*/  LDC R24, c[0x0][0x144] ;  /* 0x00005100ff187b82 */ /* 0x000ea20000000800 */
[----:B------:R-:W-:Y:S01]  /*4650*/  IADD3 R7, P1, RZ, -R8, RZ ;  /* 0x80000008ff077210 */ /* 0x000fe20007f3e0ff */
[----:B------:R-:W-:Y:S01]  /*4660*/  ULDC.64 UR12, c[0x0][0x640] ;  /* 0x00019000000c7ab9 */ /* 0x000fe20000000a00 */
[----:B0-----:R-:W-:Y:S01]  /*4670*/  I2FP.F32.U32 R9, R15 ;  /* 0x0000000f00097245 */ /* 0x001fe20000201000 */
[----:B------:R-:W-:Y:S02]  /*4680*/  ULDC UR10, c[0x0][0x608] ;  /* 0x00018200000a7ab9 */ /* 0x000fe40000000800 */
[----:B------:R-:W-:Y:S01]  /*4690*/  IMAD.X R4, RZ, RZ, ~R4, P1 ;  /* 0x000000ffff047224 */ /* 0x000fe200008e0e04 */
[----:B------:R-:W-:Y:S01]  /*46a0*/  ISETP.NE.U32.AND P1, PT, RZ, UR12, PT ;  /* 0x0000000cff007c0c */ /* 0x000fe2000bf25070 */
[----:B------:R-:W0:Y:S02]  /*46b0*/  LDC R21, c[0x0][0x148] ;  /* 0x00005200ff157b82 */ /* 0x000e240000000800 */
[----:B------:R-:W-:Y:S01]  /*46c0*/  IMAD R6, R4, UR8, RZ ;  /* 0x0000000804067c24 */ /* 0x000fe2000f8e02ff */
[----:B------:R-:W-:Y:S01]  /*46d0*/  ISETP.NE.AND.EX P1, PT, RZ, UR13, PT, P1 ;  /* 0x0000000dff007c0c */ /* 0x000fe2000bf25310 */
[----:B------:R-:W-:Y:S01]  /*46e0*/  IMAD.WIDE.U32 R4, R7, UR8, R16 ;  /* 0x0000000807047c25 */ /* 0x000fe2000f8e0010 */
[----:B------:R-:W-:-:S03]  /*46f0*/  ULDC UR8, c[0x0][0x150] ;  /* 0x0000540000087ab9 */ /* 0x000fc60000000800 */
[----:B------:R-:W-:Y:S02]  /*4700*/  IMAD R7, R7, UR9, R6 ;  /* 0x0000000907077c24 */ /* 0x000fe4000f8e0206 */
[----:B------:R-:W-:Y:S01]  /*4710*/  FMUL R6, R9, UR8 ;  /* 0x0000000809067c20 */ /* 0x000fe20008400000 */
[----:B------:R-:W-:Y:S01]  /*4720*/  ULDC UR8, c[0x0][0x618] ;  /* 0x0001860000087ab9 */ /* 0x000fe20000000800 */
[----:B------:R-:W-:Y:S01]  /*4730*/  ULDC UR9, c[0x0][0x154] ;  /* 0x0000550000097ab9 */ /* 0x000fe20000000800 */
[----:B------:R-:W-:-:S03]  /*4740*/  IMAD.IADD R5, R5, 0x1, R7 ;  /* 0x0000000105057824 */ /* 0x000fc600078e0207 */
[----:B------:R-:W3:Y:S02]  /*4750*/  F2I.U32.TRUNC.NTZ R6, R6 ;  /* 0x0000000600067305 */ /* 0x000ee4000020f000 */
[----:B------:R-:W-:Y:S02]  /*4760*/  SHF.R.U64 R9, R4, UR8, R5 ;  /* 0x0000000804097c19 */ /* 0x000fe40008001205 */
[----:B-1----:R-:W-:-:S05]  /*4770*/  I2FP.F32.U32 R4, R14 ;  /* 0x0000000e00047245 */ /* 0x002fca0000201000 */
[----:B------:R-:W-:Y:S01]  /*4780*/  FMUL R22, R4, UR9 ;  /* 0x0000000904167c20 */ /* 0x000fe20008400000 */
[----:B------:R-:W-:Y:S01]  /*4790*/  SHF.R.U32.HI R4, RZ, UR8, R5 ;  /* 0x00000008ff047c19 */ /* 0x000fe20008011605 */
[----:B------:R-:W-:-:S03]  /*47a0*/  ULDC UR8, c[0x0][0x658] ;  /* 0x0001960000087ab9 */ /* 0x000fc60000000800 */
[--C-:B------:R-:W-:Y:S01]  /*47b0*/  SHF.R.U64 R20, R9, UR10, R4.reuse ;  /* 0x0000000a09147c19 */ /* 0x100fe20008001204 */
[----:B------:R-:W1:Y:S01]  /*47c0*/  F2I.U32.TRUNC.NTZ R22, R22 ;  /* 0x0000001600167305 */ /* 0x000e62000020f000 */
[----:B------:R-:W-:Y:S01]  /*47d0*/  SHF.R.U32.HI R5, RZ, UR10, R4 ;  /* 0x0000000aff057c19 */ /* 0x000fe20008011604 */
[----:B---3--:R-:W-:-:S03]  /*47e0*/  IMAD.MOV R6, RZ, RZ, -R6 ;  /* 0x000000ffff067224 */ /* 0x008fc600078e0a06 */
[----:B------:R-:W-:Y:S01]  /*47f0*/  SHF.R.U64 R18, R20, UR8, R5 ;  /* 0x0000000814127c19 */ /* 0x000fe20008001205 */
[----:B--2---:R-:W-:Y:S01]  /*4800*/  IMAD R15, R24, R6, R15 ;  /* 0x00000006180f7224 */ /* 0x004fe200078e020f */
[----:B------:R-:W-:-:S03]  /*4810*/  SHF.R.U32.HI R23, RZ, UR8, R5 ;  /* 0x00000008ff177c19 */ /* 0x000fc60008011605 */
[----:B------:R-:W-:Y:S02]  /*4820*/  IMAD.MOV.U32 R4, RZ, RZ, R18 ;  /* 0x000000ffff047224 */ /* 0x000fe400078e0012 */
[----:B------:R-:W-:Y:S01]  /*4830*/  IMAD.MOV.U32 R5, RZ, RZ, R23 ;  /* 0x000000ffff057224 */ /* 0x000fe200078e0017 */
[----:B-1----:R-:W-:Y:S06]  /*4840*/  @!P1 BRA `(.L_x_81) ;  /* 0x0000000000289947 */ /* 0x002fec0003800000 */
[----:B------:R-:W-:Y:S02]  /*4850*/  ULDC UR8, c[0x0][0x64c] ;  /* 0x0001930000087ab9 */ /* 0x000fe40000000800 */
[----:B------:R-:W-:-:S05]  /*4860*/  IADD3 R5, P1, R18, UR8, RZ ;  /* 0x0000000812057c10 */ /* 0x000fca000ff3e0ff */
[----:B------:R-:W-:-:S04]  /*4870*/  IMAD.X R23, RZ, RZ, R23, P1 ;  /* 0x000000ffff177224 */ /* 0x000fc800008e0617 */
[----:B------:R-:W-:-:S04]  /*4880*/  IMAD.WIDE.U32 R6, R23, UR12, RZ ;  /* 0x0000000c17067c25 */ /* 0x000fc8000f8e00ff */
[----:B------:R-:W-:-:S04]  /*4890*/  IMAD.WIDE.U32 R6, P1, R5, UR13, R6 ;  /* 0x0000000d05067c25 */ /* 0x000fc8000f820006 */
[----:B------:R-:W-:-:S04]  /*48a0*/  IMAD.WIDE.U32 R4, R5, UR12, RZ ;  /* 0x0000000c05047c25 */ /* 0x000fc8000f8e00ff */
[----:B------:R-:W-:Y:S01]  /*48b0*/  IMAD.MOV.U32 R4, RZ, RZ, R7 ;  /* 0x000000ffff047224 */ /* 0x000fe200078e0007 */
[----:B------:R-:W-:Y:S01]  /*48c0*/  IADD3 RZ, P3, R5, R6, RZ ;  /* 0x0000000605ff7210 */ /* 0x000fe20007f7e0ff */
[----:B------:R-:W-:-:S04]  /*48d0*/  IMAD.X R5, RZ, RZ, RZ, P1 ;  /* 0x000000ffff057224 */ /* 0x000fc800008e06ff */
[----:B------:R-:W-:-:S08]  /*48e0*/  IMAD.WIDE.U32.X R4, R23, UR13, R4, P3 ;  /* 0x0000000d17047c25 */ /* 0x000fd000098e0404 */
.L_x_81:
[----:B------:R-:W-:Y:S01]  /*48f0*/  ISETP.NE.AND P1, PT, R2, 0x1, PT ;  /* 0x000000010200780c */ /* 0x000fe20003f25270 */
[----:B------:R-:W-:Y:S01]  /*4900*/  ULDC UR8, c[0x0][0x648] ;  /* 0x0001920000087ab9 */ /* 0x000fe20000000800 */
[----:B------:R-:W-:Y:S01]  /*4910*/  LOP3.LUT R20, R20, UR6, RZ, 0xc0, !PT ;  /* 0x0000000614147c12 */ /* 0x000fe2000f8ec0ff */
[----:B------:R-:W-:Y:S01]  /*4920*/  IMAD.MOV R22, RZ, RZ, -R22 ;  /* 0x000000ffff167224 */ /* 0x000fe200078e0a16 */
[----:B------:R-:W-:Y:S01]  /*4930*/  SHF.R.U64 R5, R4, UR8, R5 ;  /* 0x0000000804057c19 */ /* 0x000fe20008001205 */
[----:B------:R-:W-:Y:S01]  /*4940*/  ULDC UR8, c[0x0][0x638] ;  /* 0x00018e0000087ab9 */ /* 0x000fe20000000800 */
[----:B------:R-:W-:Y:S01]  /*4950*/  LOP3.LUT R9, R9, UR4, RZ, 0xc0, !PT ;  /* 0x0000000409097c12 */ /* 0x000fe2000f8ec0ff */
[----:B------:R-:W-:Y:S01]  /*4960*/  ULDC UR9, c[0x0][0x610] ;  /* 0x0001840000097ab9 */ /* 0x000fe20000000800 */
[----:B------:R-:W-:Y:S02]  /*4970*/  IMAD.MOV.U32 R4, RZ, RZ, 0x1 ;  /* 0x00000001ff047424 */ /* 0x000fe400078e00ff */
[----:B------:R-:W-:-:S02]  /*4980*/  IMAD.MOV R7, RZ, RZ, -R5 ;  /* 0x000000ffff077224 */ /* 0x000fc400078e0a05 */
[----:B------:R-:W-:Y:S02]  /*4990*/  IMAD R20, R5, UR5, R20 ;  /* 0x0000000505147c24 */ /* 0x000fe4000f8e0214 */
[----:B0-----:R-:W-:Y:S02]  /*49a0*/  @P1 IMAD R15, R21, R22, R14 ;  /* 0x00000016150f1224 */ /* 0x001fe400078e020e */
[----:B------:R-:W-:Y:S01]  /*49b0*/  IMAD R18, R7, UR8, R18 ;  /* 0x0000000807127c24 */ /* 0x000fe2000f8e0212 */
[----:B------:R-:W-:Y:S01]  /*49c0*/  ULDC UR8, c[0x0][0x600] ;  /* 0x0001800000087ab9 */ /* 0x000fe20000000800 */
[----:B------:R-:W-:Y:S02]  /*49d0*/  IMAD R15, R20, UR9, R15 ;  /* 0x00000009140f7c24 */ /* 0x000fe4000f8e020f */
[----:B------:R-:W-:-:S05]  /*49e0*/  IMAD R18, R18, UR8, R9 ;  /* 0x0000000812127c24 */ /* 0x000fca000f8e0209 */
[----:B------:R-:W-:Y:S02]  /*49f0*/  SEL R20, R18, R15, !P1 ;  /* 0x0000000f12147207 */ /* 0x000fe40004800000 */
[----:B------:R-:W-:-:S07]  /*4a00*/  SEL R9, R15, R18, !P1 ;  /* 0x000000120f097207 */ /* 0x000fce0004800000 */
.L_x_79:
[----:B------:R-:W-:Y:S05]  /*4a10*/  BSYNC B1 ;  /* 0x0000000000017941 */ /* 0x000fea0003800000 */
.L_x_78:
[----:B------:R-:W-:-:S13]  /*4a20*/  LOP3.LUT P1, RZ, R4, 0xff, RZ, 0xc0, !PT ;  /* 0x000000ff04ff7812 */ /* 0x000fda000782c0ff */
[----:B------:R-:W-:Y:S05]  /*4a30*/  @P1 BRA `(.L_x_82) ;  /* 0xfffffff4001c1947 */ /* 0x000fea000383ffff */
[----:B------:R-:W-:Y:S05]  /*4a40*/  BSYNC B0 ;  /* 0x0000000000007941 */ /* 0x000fea0003800000 */
.L_x_70:
[----:B------:R-:W-:-:S03]  /*4a50*/  UMOV UR8, 0xffffffff ;  /* 0xffffffff00087882 */ /* 0x000fc60000000000 */
[----:B------:R-:W-:Y:S05]  /*4a60*/  BRA.DIV UR8, `(.L_x_83) ;  /* 0x0000000608387947 */ /* 0x000fea000b800000 */
[----:B------:R-:W-:-:S13]  /*4a70*/  ELECT P6, URZ, PT ;  /* 0x00000000003f782f */ /* 0x000fda00038c0000 */
.L_x_98:
[----:B------:R-:W-:Y:S04]  /*4a80*/  BSSY B0, `(.L_x_84) ;  /* 0x0000034000007945 */ /* 0x000fe80003800000 */
[----:B------:R-:W-:Y:S05]  /*4a90*/  @!P6 BRA `(.L_x_85) ;  /* 0x0000000000c8e947 */ /* 0x000fea0003800000 */
[----:B------:R-:W-:-:S04]  /*4aa0*/  LOP3.LUT R19, R19, 0x2, RZ, 0xfc, !PT ;  /* 0x0000000213137812 */ /* 0x000fc800078efcff */
[----:B------:R-:W-:-:S13]  /*4ab0*/  ISETP.NE.AND P0, PT, R19, 0x3, PT ;  /* 0x000000031300780c */ /* 0x000fda0003f05270 */
[----:B------:R-:W-:Y:S05]  /*4ac0*/  @!P0 BRA `(.L_x_86) ;  /* 0x0000000000048947 */ /* 0x000fea0003800000 */
[----:B------:R-:W-:Y:S01]  /*4ad0*/  BPT.TRAP 0x1 ;  /* 0x000000040000795c */ /* 0x000fe20000300000 */
.L_x_86:
[----:B------:R-:W0:Y:S01]  /*4ae0*/  S2R R3, SR_CgaCtaId ;  /* 0x0000000000037919 */ /* 0x000e220000008800 */
[----:B------:R-:W-:-:S04]  /*4af0*/  MOV R2, 0x400 ;  /* 0x0000040000027802 */ /* 0x000fc80000000f00 */
[----:B0-----:R-:W-:Y:S02]  /*4b00*/  LEA R3, R3, R2, 0x18 ;  /* 0x0000000203037211 */ /* 0x001fe400078ec0ff */
[----:B------:R-:W-:-:S03]  /*4b10*/  SHF.L.U32 R2, R0, 0x1f, RZ ;  /* 0x0000001f00027819 */ /* 0x000fc600000006ff */
[----:B------:R-:W-:-:S04]  /*4b20*/  VIADD R3, R3, 0x28 ;  /* 0x0000002803037836 */ /* 0x000fc80000000000 */
[C---:B------:R-:W-:Y:S02]  /*4b30*/  IMAD R7, R12.reuse, 0x8, R3 ;  /* 0x000000080c077824 */ /* 0x040fe400078e0203 */
[----:B------:R-:W-:Y:S02]  /*4b40*/  VIADD R12, R12, 0x1 ;  /* 0x000000010c0c7836 */ /* 0x000fe40000000000 */
[----:B------:R-:W0:Y:S03]  /*4b50*/  SYNCS.PHASECHK.TRANS64.TRYWAIT P0, [R7+URZ], R2 ;  /* 0x00000002070075a7 */ /* 0x000e26000800017f */
[----:B------:R-:W-:-:S04]  /*4b60*/  ISETP.NE.AND P1, PT, R12, 0x5, PT ;  /* 0x000000050c00780c */ /* 0x000fc80003f25270 */
[----:B------:R-:W-:Y:S02]  /*4b70*/  SEL R5, RZ, 0x1, P1 ;  /* 0x00000001ff057807 */ /* 0x000fe40000800000 */
[----:B------:R-:W-:Y:S02]  /*4b80*/  SEL R12, R12, RZ, P1 ;  /* 0x000000ff0c0c7207 */ /* 0x000fe40000800000 */
[----:B------:R-:W-:-:S03]  /*4b90*/  LOP3.LUT R5, R0, R5, RZ, 0x3c, !PT ;  /* 0x0000000500057212 */ /* 0x000fc600078e3cff */
[----:B------:R-:W-:Y:S01]  /*4ba0*/  IMAD R9, R12, 0x8, R3 ;  /* 0x000000080c097824 */ /* 0x000fe200078e0203 */
[----:B------:R-:W-:Y:S01]  /*4bb0*/  SHF.L.U32 R4, R5, 0x1f, RZ ;  /* 0x0000001f05047819 */ /* 0x000fe200000006ff */
[----:B0-----:R-:W-:Y:S06]  /*4bc0*/  @!P0 BRA `(.L_x_87) ;  /* 0x0000000400008947 */ /* 0x001fec0003800000 */
.L_x_99:
[----:B------:R-:W1:Y:S01]  /*4bd0*/  SYNCS.PHASECHK.TRANS64.TRYWAIT P0, [R9+URZ], R4 ;  /* 0x00000004090075a7 */ /* 0x000e62000800017f */
[----:B------:R-:W-:-:S05]  /*4be0*/  VIADD R0, R12, 0x1 ;  /* 0x000000010c007836 */ /* 0x000fca0000000000 */
[----:B------:R-:W-:-:S04]  /*4bf0*/  ISETP.NE.AND P1, PT, R0, 0x5, PT ;  /* 0x000000050000780c */ /* 0x000fc80003f25270 */
[----:B0-----:R-:W-:Y:S02]  /*4c00*/  SEL R2, RZ, 0x1, P1 ;  /* 0x00000001ff027807 */ /* 0x001fe40000800000 */
[----:B------:R-:W-:Y:S02]  /*4c10*/  SEL R0, R0, RZ, P1 ;  /* 0x000000ff00007207 */ /* 0x000fe40000800000 */
[----:B------:R-:W-:-:S03]  /*4c20*/  LOP3.LUT R7, R5, R2, RZ, 0x3c, !PT ;  /* 0x0000000205077212 */ /* 0x000fc600078e3cff */
[----:B------:R-:W-:Y:S01]  /*4c30*/  IMAD R6, R0, 0x8, R3 ;  /* 0x0000000800067824 */ /* 0x000fe200078e0203 */
[----:B------:R-:W-:Y:S01]  /*4c40*/  SHF.L.U32 R5, R7, 0x1f, RZ ;  /* 0x0000001f07057819 */ /* 0x000fe200000006ff */
[----:B-1----:R-:W-:Y:S06]  /*4c50*/  @!P0 BRA `(.L_x_88) ;  /* 0x0000000000f08947 */ /* 0x002fec0003800000 */
.L_x_100:
[----:B------:R-:W1:Y:S01]  /*4c60*/  SYNCS.PHASECHK.TRANS64.TRYWAIT P0, [R6+URZ], R5 ;  /* 0x00000005060075a7 */ /* 0x000e62000800017f */
[----:B------:R-:W-:-:S05]  /*4c70*/  VIADD R0, R0, 0x1 ;  /* 0x0000000100007836 */ /* 0x000fca0000000000 */
[----:B------:R-:W-:-:S04]  /*4c80*/  ISETP.NE.AND P1, PT, R0, 0x5, PT ;  /* 0x000000050000780c */ /* 0x000fc80003f25270 */
[----:B------:R-:W-:Y:S02]  /*4c90*/  SEL R2, RZ, 0x1, P1 ;  /* 0x00000001ff027807 */ /* 0x000fe40000800000 */
[----:B------:R-:W-:Y:S02]  /*4ca0*/  SEL R0, R0, RZ, P1 ;  /* 0x000000ff00007207 */ /* 0x000fe40000800000 */
[----:B------:R-:W-:-:S03]  /*4cb0*/  LOP3.LUT R7, R7, R2, RZ, 0x3c, !PT ;  /* 0x0000000207077212 */ /* 0x000fc600078e3cff */
[----:B0-----:R-:W-:Y:S01]  /*4cc0*/  IMAD R9, R0, 0x8, R3 ;  /* 0x0000000800097824 */ /* 0x001fe200078e0203 */
[----:B------:R-:W-:Y:S01]  /*4cd0*/  SHF.L.U32 R4, R7, 0x1f, RZ ;  /* 0x0000001f07047819 */ /* 0x000fe200000006ff */
[----:B-1----:R-:W-:Y:S06]  /*4ce0*/  @!P0 BRA `(.L_x_89) ;  /* 0x0000000000e08947 */ /* 0x002fec0003800000 */
.L_x_101:
[----:B------:R-:W1:Y:S01]  /*4cf0*/  SYNCS.PHASECHK.TRANS64.TRYWAIT P0, [R9+URZ], R4 ;  /* 0x00000004090075a7 */ /* 0x000e62000800017f */
[----:B------:R-:W-:-:S05]  /*4d00*/  VIADD R0, R0, 0x1 ;  /* 0x0000000100007836 */ /* 0x000fca0000000000 */
[----:B------:R-:W-:-:S04]  /*4d10*/  ISETP.NE.AND P1, PT, R0, 0x5, PT ;  /* 0x000000050000780c */ /* 0x000fc80003f25270 */
[----:B------:R-:W-:Y:S02]  /*4d20*/  SEL R2, RZ, 0x1, P1 ;  /* 0x00000001ff027807 */ /* 0x000fe40000800000 */
[----:B------:R-:W-:Y:S02]  /*4d30*/  SEL R0, R0, RZ, P1 ;  /* 0x000000ff00007207 */ /* 0x000fe40000800000 */
[----:B------:R-:W-:Y:S01]  /*4d40*/  LOP3.LUT R2, R7, R2, RZ, 0x3c, !PT ;  /* 0x0000000207027212 */ /* 0x000fe200078e3cff */
[----:B-1----:R-:W-:Y:S06]  /*4d50*/  @!P0 BRA `(.L_x_90) ;  /* 0x0000000000d88947 */ /* 0x002fec0003800000 */
.L_x_102:
[----:B------:R-:W-:Y:S01]  /*4d60*/  IMAD R3, R0, 0x8, R3 ;  /* 0x0000000800037824 */ /* 0x000fe200078e0203 */
[----:B------:R-:W-:-:S07]  /*4d70*/  SHF.L.U32 R0, R2, 0x1f, RZ ;  /* 0x0000001f02007819 */ /* 0x000fce00000006ff */
.L_x_91:
[----:B--2---:R2:W3:Y:S02]  /*4d80*/  SYNCS.PHASECHK.TRANS64.TRYWAIT P0, [R3+URZ], R0 ;  /* 0x00000000030075a7 */ /* 0x0044e4000800017f */
[----:B---3--:R-:W-:Y:S05]  /*4d90*/  @!P0 NANOSLEEP.SYNCS 0x989680 ;  /* 0x009896800000895d */ /* 0x008fea0003900000 */
[----:B------:R-:W3:Y:S02]  /*4da0*/  @!P0 SYNCS.PHASECHK.TRANS64 P0, [R3+URZ], R0 ;  /* 0x00000000030085a7 */ /* 0x000ee4000800007f */
[----:B---3--:R-:W-:Y:S05]  /*4db0*/  @!P0 BRA `(.L_x_91) ;  /* 0xfffffffc00f08947 */ /* 0x008fea000383ffff */
.L_x_85:
[----:B------:R-:W-:Y:S05]  /*4dc0*/  BSYNC B0 ;  /* 0x0000000000007941 */ /* 0x000fea0003800000 */
.L_x_84:
[----:B------:R-:W-:Y:S05]  /*4dd0*/  EXIT ;  /* 0x000000000000794d */ /* 0x000fea0003800000 */
.L_x_17:
[----:B-1----:R1:W2:Y:S02]  /*4de0*/  SYNCS.PHASECHK.TRANS64.TRYWAIT P1, [R3+URZ], R0 ;  /* 0x00000000030075a7 */ /* 0x0022a4000802017f */
[----:B--2---:R-:W-:Y:S05]  /*4df0*/  @!P1 NANOSLEEP.SYNCS 0x989680 ;  /* 0x009896800000995d */ /* 0x004fea0003900000 */
[----:B------:R-:W2:Y:S02]  /*4e00*/  @!P1 SYNCS.PHASECHK.TRANS64 P1, [R3+URZ], R0 ;  /* 0x00000000030095a7 */ /* 0x000ea4000802007f */
[----:B--2---:R-:W-:Y:S05]  /*4e10*/  @!P1 BRA `(.L_x_17) ;  /* 0xfffffffc00f09947 */ /* 0x004fea000383ffff */
[----:B------:R-:W-:Y:S05]  /*4e20*/  BRA `(.L_x_16) ;  /* 0xffffffc4004c7947 */ /* 0x000fea000383ffff */
.L_x_22:
[----:B-1----:R1:W2:Y:S02]  /*4e30*/  SYNCS.PHASECHK.TRANS64.TRYWAIT P1, [R5+URZ], R4 ;  /* 0x00000004050075a7 */ /* 0x0022a4000802017f */
[----:B--2---:R-:W-:Y:S05]  /*4e40*/  @!P1 NANOSLEEP.SYNCS 0x989680 ;  /* 0x009896800000995d */ /* 0x004fea0003900000 */
[----:B------:R-:W2:Y:S02]  /*4e50*/  @!P1 SYNCS.PHASECHK.TRANS64 P1, [R5+URZ], R4 ;  /* 0x00000004050095a7 */ /* 0x000ea4000802007f */
[----:B--2---:R-:W-:Y:S05]  /*4e60*/  @!P1 BRA `(.L_x_22) ;  /* 0xfffffffc00f09947 */ /* 0x004fea000383ffff */
[----:B------:R-:W-:Y:S05]  /*4e70*/  BRA `(.L_x_21) ;  /* 0xffffffc800a87947 */ /* 0x000fea000383ffff */
.L_x_71:
[----:B------:R-:W-:Y:S01]  /*4e80*/  BSSY B1, `(.L_x_92) ;  /* 0x0000006000017945 */ /* 0x000fe20003800000 */
[----:B------:R-:W-:-:S07]  /*4e90*/  IMAD.MOV.U32 R15, RZ, RZ, -0x1 ;  /* 0xffffffffff0f7424 */ /* 0x000fce00078e00ff */
[----:B------:R-:W-:Y:S05]  /*4ea0*/  WARPSYNC.COLLECTIVE R15, `(.L_x_93) ;  /* 0x000000000f0c7348 */ /* 0x000fea0003c00000 */
[----:B------:R-:W-:Y:S02]  /*4eb0*/  ELECT P6, UR62, PT ;  /* 0x00000000003e782f */ /* 0x000fe400038c0000 */
[----:B------:R-:W-:Y:S01]  /*4ec0*/  MOV R14, UR62 ;  /* 0x0000003e000e7c02 */ /* 0x000fe20008000f00 */
[----:B------:R-:W-:Y:S10]  /*4ed0*/  ENDCOLLECTIVE ;  /* 0x000000000000791b */ /* 0x000ff40003800000 */
.L_x_93:
[----:B------:R-:W-:Y:S05]  /*4ee0*/  BSYNC B1 ;  /* 0x0000000000017941 */ /* 0x000fea0003800000 */
.L_x_92:
[----:B------:R-:W-:Y:S05]  /*4ef0*/  BRA `(.L_x_94) ;  /* 0xffffffec00f87947 */ /* 0x000fea000383ffff */
.L_x_74:
[----:B0-----:R0:W1:Y:S02]  /*4f00*/  SYNCS.PHASECHK.TRANS64.TRYWAIT P1, [R14+URZ+0x28], R7 ;  /* 0x000028070e0075a7 */ /* 0x001064000802017f */
[----:B-1----:R-:W-:Y:S05]  /*4f10*/  @!P1 NANOSLEEP.SYNCS 0x989680 ;  /* 0x009896800000995d */ /* 0x002fea0003900000 */
[----:B------:R-:W1:Y:S02]  /*4f20*/  @!P1 SYNCS.PHASECHK.TRANS64 P1, [R14+URZ+0x28], R7 ;  /* 0x000028070e0095a7 */ /* 0x000e64000802007f */
[----:B-1----:R-:W-:Y:S05]  /*4f30*/  @!P1 BRA `(.L_x_74) ;  /* 0xfffffffc00f09947 */ /* 0x002fea000383ffff */
[----:B------:R-:W-:Y:S05]  /*4f40*/  BRA `(.L_x_95) ;  /* 0xfffffff0002c7947 */ /* 0x000fea000383ffff */
.L_x_83:
[----:B------:R-:W-:Y:S01]  /*4f50*/  BSSY B0, `(.L_x_96) ;  /* 0x0000006000007945 */ /* 0x000fe20003800000 */
[----:B------:R-:W-:-:S07]  /*4f60*/  IMAD.MOV.U32 R15, RZ, RZ, -0x1 ;  /* 0xffffffffff0f7424 */ /* 0x000fce00078e00ff */
[----:B------:R-:W-:Y:S05]  /*4f70*/  WARPSYNC.COLLECTIVE R15, `(.L_x_97) ;  /* 0x000000000f0c7348 */ /* 0x000fea0003c00000 */
[----:B------:R-:W-:Y:S02]  /*4f80*/  ELECT P6, UR62, PT ;  /* 0x00000000003e782f */ /* 0x000fe400038c0000 */
[----:B------:R-:W-:Y:S01]  /*4f90*/  MOV R14, UR62 ;  /* 0x0000003e000e7c02 */ /* 0x000fe20008000f00 */
[----:B------:R-:W-:Y:S10]  /*4fa0*/  ENDCOLLECTIVE ;  /* 0x000000000000791b */ /* 0x000ff40003800000 */
.L_x_97:
[----:B------:R-:W-:Y:S05]  /*4fb0*/  BSYNC B0 ;  /* 0x0000000000007941 */ /* 0x000fea0003800000 */
.L_x_96:
[----:B------:R-:W-:Y:S05]  /*4fc0*/  BRA `(.L_x_98) ;  /* 0xfffffff800ac7947 */ /* 0x000fea000383ffff */
.L_x_87:
[----:B0-----:R0:W1:Y:S02]  /*4fd0*/  SYNCS.PHASECHK.TRANS64.TRYWAIT P0, [R7+URZ], R2 ;  /* 0x00000002070075a7 */ /* 0x001064000800017f */
[----:B-1----:R-:W-:Y:S05]  /*4fe0*/  @!P0 NANOSLEEP.SYNCS 0x989680 ;  /* 0x009896800000895d */ /* 0x002fea0003900000 */
[----:B------:R-:W1:Y:S02]  /*4ff0*/  @!P0 SYNCS.PHASECHK.TRANS64 P0, [R7+URZ], R2 ;  /* 0x00000002070085a7 */ /* 0x000e64000800007f */
[----:B-1----:R-:W-:Y:S05]  /*5000*/  @!P0 BRA `(.L_x_87) ;  /* 0xfffffffc00f08947 */ /* 0x002fea000383ffff */
[----:B------:R-:W-:Y:S05]  /*5010*/  BRA `(.L_x_99) ;  /* 0xfffffff800ec7947 */ /* 0x000fea000383ffff */
.L_x_88:
[----:B0-----:R0:W1:Y:S02]  /*5020*/  SYNCS.PHASECHK.TRANS64.TRYWAIT P0, [R9+URZ], R4 ;  /* 0x00000004090075a7 */ /* 0x001064000800017f */
[----:B-1----:R-:W-:Y:S05]  /*5030*/  @!P0 NANOSLEEP.SYNCS 0x989680 ;  /* 0x009896800000895d */ /* 0x002fea0003900000 */
[----:B------:R-:W1:Y:S02]  /*5040*/  @!P0 SYNCS.PHASECHK.TRANS64 P0, [R9+URZ], R4 ;  /* 0x00000004090085a7 */ /* 0x000e64000800007f */
[----:B-1----:R-:W-:Y:S05]  /*5050*/  @!P0 BRA `(.L_x_88) ;  /* 0xfffffffc00f08947 */ /* 0x002fea000383ffff */
[----:B------:R-:W-:Y:S05]  /*5060*/  BRA `(.L_x_100) ;  /* 0xfffffff800fc7947 */ /* 0x000fea000383ffff */
.L_x_89:
[----:B0-----:R0:W1:Y:S02]  /*5070*/  SYNCS.PHASECHK.TRANS64.TRYWAIT P0, [R6+URZ], R5 ;  /* 0x00000005060075a7 */ /* 0x001064000800017f */
[----:B-1----:R-:W-:Y:S05]  /*5080*/  @!P0 NANOSLEEP.SYNCS 0x989680 ;  /* 0x009896800000895d */ /* 0x002fea0003900000 */
[----:B------:R-:W1:Y:S02]  /*5090*/  @!P0 SYNCS.PHASECHK.TRANS64 P0, [R6+URZ], R5 ;  /* 0x00000005060085a7 */ /* 0x000e64000800007f */
[----:B-1----:R-:W-:Y:S05]  /*50a0*/  @!P0 BRA `(.L_x_89) ;  /* 0xfffffffc00f08947 */ /* 0x002fea000383ffff */
[----:B------:R-:W-:Y:S05]  /*50b0*/  BRA `(.L_x_101) ;  /* 0xfffffffc000c7947 */ /* 0x000fea000383ffff */
.L_x_90:
[----:B-1----:R1:W2:Y:S02]  /*50c0*/  SYNCS.PHASECHK.TRANS64.TRYWAIT P0, [R9+URZ], R4 ;  /* 0x00000004090075a7 */ /* 0x0022a4000800017f */
[----:B--2---:R-:W-:Y:S05]  /*50d0*/  @!P0 NANOSLEEP.SYNCS 0x989680 ;  /* 0x009896800000895d */ /* 0x004fea0003900000 */
[----:B------:R-:W2:Y:S02]  /*50e0*/  @!P0 SYNCS.PHASECHK.TRANS64 P0, [R9+URZ], R4 ;  /* 0x00000004090085a7 */ /* 0x000ea4000800007f */
[----:B--2---:R-:W-:Y:S05]  /*50f0*/  @!P0 BRA `(.L_x_90) ;  /* 0xfffffffc00f08947 */ /* 0x004fea000383ffff */
[----:B------:R-:W-:Y:S05]  /*5100*/  BRA `(.L_x_102) ;  /* 0xfffffffc00147947 */ /* 0x000fea000383ffff */
.L_x_103:
[----:B------:R-:W-:-:S00]  /*5110*/  BRA `(.L_x_103) ;  /* 0xfffffffc00fc7947 */ /* 0x000fc0000383ffff */
[----:B------:R-:W-:-:S00]  /*5120*/  NOP ;  /* 0x0000000000007918 */ /* 0x000fc00000000000 */
        /* <DEDUP_REMOVED lines=13> */
.L_x_104:


//--------------------- .nv.global.init           --------------------------
	.section	.nv.global.init,"aw",@progbits
.nv.global.init:
	.type		$str$22,@object
	.size		$str$22,($str$23 - $str$22)
$str$22:
        /*0000*/ 	.byte	0x6b, 0x5f, 0x74, 0x69, 0x6c, 0x65, 0x5f, 0x63, 0x6f, 0x75, 0x6e, 0x74, 0x20, 0x3e, 0x3d, 0x20
        /*0010*/ 	.byte	0x31, 0x00
	.type		$str$23,@object
	.size		$str$23,(__unnamed_1 - $str$23)
$str$23:
        /*0012*/ 	.byte	0x2f, 0x74, 0x6d, 0x70, 0x2f, 0x63, 0x75, 0x74, 0x6c, 0x61, 0x73, 0x73, 0x5f, 0x73, 0x77, 0x65
        /*0022*/ 	.byte	0x65, 0x70, 0x5f, 0x73, 0x72, 0x63, 0x2f, 0x69, 0x6e, 0x63, 0x6c, 0x75, 0x64, 0x65, 0x2f, 0x63
        /*0032*/ 	.byte	0x75, 0x74, 0x6c, 0x61, 0x73, 0x73, 0x2f, 0x67, 0x65, 0x6d, 0x6d, 0x2f, 0x63, 0x6f, 0x6c, 0x6c
        /*0042*/ 	.byte	0x65, 0x63, 0x74, 0x69, 0x76, 0x65, 0x2f, 0x73, 0x6d, 0x39, 0x30, 0x5f, 0x6d, 0x6d, 0x61, 0x5f
        /*0052*/ 	.byte	0x74, 0x6d, 0x61, 0x5f, 0x67, 0x6d, 0x6d, 0x61, 0x5f, 0x73, 0x73, 0x5f, 0x77, 0x61, 0x72, 0x70
        /*0062*/ 	.byte	0x73, 0x70, 0x65, 0x63, 0x69, 0x61, 0x6c, 0x69, 0x7a, 0x65, 0x64, 0x2e, 0x68, 0x70, 0x70, 0x00
	.type		__unnamed_1,@object
	.size		__unnamed_1,(.L_0 - __unnamed_1)
__unnamed_1:
        /*0072*/ 	.byte	0x76, 0x6f, 0x69, 0x64, 0x20, 0x63, 0x75, 0x74, 0x6c, 0x61, 0x73, 0x73, 0x3a, 0x3a, 0x67, 0x65
        /* <DEDUP_REMOVED lines=172> */
        /*0b42*/ 	.byte	0x00
.L_0:


//--------------------- .nv.shared._ZN7cutlass13device_kernelINS_4gemm6kernel13GemmUniversalIN4cute5tupleIJiiiiEEENS1_10collective13CollectiveMmaINS1_34MainloopSm90TmaGmmaWarpSpecializedILi5ENS5_IJNS4_1CILi1EEESB_SB_EEENS1_35KernelTmaWarpSpecializedCooperativeEEENS5_IJNSA_ILi128EEENSA_ILi32EEENSA_ILi256EEEEEEaNS5_IJlSB_lEEEaSJ_NS4_8TiledMMAINS4_8MMA_AtomIJNS4_4SM904GMMA26MMA_64x32x32_S32S8S8_SS_TNEEEENS4_6LayoutINS5_IJNSA_ILi2EEESB_SB_EEENS5_IJSB_NSA_ILi0EEEST_EEEEENS5_IJNS4_10UnderscoreESW_SW_EEEEENS4_13SM90_TMA_LOADENS4_14ComposedLayoutINS4_7SwizzleILi3ELi4ELi3EEENS4_18smem_ptr_flag_bitsILi8EEENSQ_INS5_IJNSA_ILi8EEESF_EEENS5_IJSF_SB_EEEEEEEvNS4_8identityESZ_S19_vS1A_EENS_8epilogue10collective6detail29Sm90TmaWarpSpecializedAdapterINS1D_15DefaultEpilogueIaSJ_SJ_NS1C_6thread17LinearCombinationIaLi1EiiLNS1H_9ScaleType4KindE0ELNS_15FloatRoundStyleE2EaEENS1_15EpilogueDefaultEEEEEvvEEEEvNT_6ParamsE --------------------------
	.section	.nv.shared._ZN7cutlass13device_kernelINS_4gemm6kernel13GemmUniversalIN4cute5tupleIJiiiiEEENS1_10collective13CollectiveMmaINS1_34MainloopSm90TmaGmmaWarpSpecializedILi5ENS5_IJNS4_1CILi1EEESB_SB_EEENS1_35KernelTmaWarpSpecializedCooperativeEEENS5_IJNSA_ILi128EEENSA_ILi32EEENSA_ILi256EEEEEEaNS5_IJlSB_lEEEaSJ_NS4_8TiledMMAINS4_8MMA_AtomIJNS4_4SM904GMMA26MMA_64x32x32_S32S8S8_SS_TNEEEENS4_6LayoutINS5_IJNSA_ILi2EEESB_SB_EEENS5_IJSB_NSA_ILi0EEEST_EEEEENS5_IJNS4_10UnderscoreESW_SW_EEEEENS4_13SM90_TMA_LOADENS4_14ComposedLayoutINS4_7SwizzleILi3ELi4ELi3EEENS4_18smem_ptr_flag_bitsILi8EEENSQ_INS5_IJNSA_ILi8EEESF_EEENS5_IJSF_SB_EEEEEEEvNS4_8identityESZ_S19_vS1A_EENS_8epilogue10collective6detail29Sm90TmaWarpSpecializedAdapterINS1D_15DefaultEpilogueIaSJ_SJ_NS1C_6thread17LinearCombinationIaLi1EiiLNS1H_9ScaleType4KindE0ELNS_15FloatRoundStyleE2EaEENS1_15EpilogueDefaultEEEEEvvEEEEvNT_6ParamsE,"aw",@nobits
	.sectionflags	@""
	.align	16
	.zero		1024


//--------------------- .nv.shared.reserved.0     --------------------------
	.section	.nv.shared.reserved.0,"aw",@nobits
	.weak		__nv_reservedSMEM_offset_0_alias
	.size		__nv_reservedSMEM_offset_0_alias, 0, 0
	.other		__nv_reservedSMEM_offset_0_alias,@"STO_CUDA_RESERVED_SHARED STV_DEFAULT"
__nv_reservedSMEM_offset_0_alias:
	.zero		0


//--------------------- .nv.global                --------------------------
	.section	.nv.global,"aw",@nobits
.nv.global:
	.type		_ZN40_INTERNAL_ef071f5e_4_k_cu_11a3a2e7_113604cute1_E,@object
	.size		_ZN40_INTERNAL_ef071f5e_4_k_cu_11a3a2e7_113604cute1_E,(_ZN40_INTERNAL_ef071f5e_4_k_cu_11a3a2e7_113604cuda3std3__45__cpo6cbeginE - _ZN40_INTERNAL_ef071f5e_4_k_cu_11a3a2e7_113604cute1_E)
_ZN40_INTERNAL_ef071f5e_4_k_cu_11a3a2e7_113604cute1_E:
	.zero		1
	.type		_ZN40_INTERNAL_ef071f5e_4_k_cu_11a3a2e7_113604cuda3std3__45__cpo6cbeginE,@object
	.size		_ZN40_INTERNAL_ef071f5e_4_k_cu_11a3a2e7_113604cuda3std3__45__cpo6cbeginE,(_ZN40_INTERNAL_ef071f5e_4_k_cu_11a3a2e7_113604cuda3std3__48in_placeE - _ZN40_INTERNAL_ef071f5e_4_k_cu_11a3a2e7_113604cuda3std3__45__cpo6cbeginE)
_ZN40_INTERNAL_ef071f5e_4_k_cu_11a3a2e7_113604cuda3std3__45__cpo6cbeginE:
	.zero		1
	.type		_ZN40_INTERNAL_ef071f5e_4_k_cu_11a3a2e7_113604cuda3std3__48in_placeE,@object
	.size		_ZN40_INTERNAL_ef071f5e_4_k_cu_11a3a2e7_113604cuda3std3__48in_placeE,(_ZN40_INTERNAL_ef071f5e_4_k_cu_11a3a2e7_113604cuda3std6ranges3__45__cpo9iter_moveE - _ZN40_INTERNAL_ef071f5e_4_k_cu_11a3a2e7_113604cuda3std3__48in_placeE)
_ZN40_INTERNAL_ef071f5e_4_k_cu_11a3a2e7_113604cuda3std3__48in_placeE:
	.zero		1
	.type		_ZN40_INTERNAL_ef071f5e_4_k_cu_11a3a2e7_113604cuda3std6ranges3__45__cpo9iter_moveE,@object
	.size		_ZN40_INTERNAL_ef071f5e_4_k_cu_11a3a2e7_113604cuda3std6ranges3__45__cpo9iter_moveE,(_ZN40_INTERNAL_ef071f5e_4_k_cu_11a3a2e7_113604cuda3std3__45__cpo5beginE - _ZN40_INTERNAL_ef071f5e_4_k_cu_11a3a2e7_113604cuda3std6ranges3__45__cpo9iter_moveE)
_ZN40_INTERNAL_ef071f5e_4_k_cu_11a3a2e7_113604cuda3std6ranges3__45__cpo9iter_moveE:
	.zero		1
	.type		_ZN40_INTERNAL_ef071f5e_4_k_cu_11a3a2e7_113604cuda3std3__45__cpo5beginE,@object
	.size		_ZN40_INTERNAL_ef071f5e_4_k_cu_11a3a2e7_113604cuda3std3__45__cpo5beginE,(_ZN40_INTERNAL_ef071f5e_4_k_cu_11a3a2e7_113604cuda3std3__442_GLOBAL__N__ef071f5e_4_k_cu_11a3a2e7_113606ignoreE - _ZN40_INTERNAL_ef071f5e_4_k_cu_11a3a2e7_113604cuda3std3__45__cpo5beginE)
_ZN40_INTERNAL_ef071f5e_4_k_cu_11a3a2e7_113604cuda3std3__45__cpo5beginE:
	.zero		1
	.type		_ZN40_INTERNAL_ef071f5e_4_k_cu_11a3a2e7_113604cuda3std3__442_GLOBAL__N__ef071f5e_4_k_cu_11a3a2e7_113606ignoreE,@object
	.size		_ZN40_INTERNAL_ef071f5e_4_k_cu_11a3a2e7_113604cuda3std3__442_GLOBAL__N__ef071f5e_4_k_cu_11a3a2e7_113606ignoreE,(_ZN40_INTERNAL_ef071f5e_4_k_cu_11a3a2e7_113604cute7productE - _ZN40_INTERNAL_ef071f5e_4_k_cu_11a3a2e7_113604cuda3std3__442_GLOBAL__N__ef071f5e_4_k_cu_11a3a2e7_113606ignoreE)
_ZN40_INTERNAL_ef071f5e_4_k_cu_11a3a2e7_113604cuda3std3__442_GLOBAL__N__ef071f5e_4_k_cu_11a3a2e7_113606ignoreE:
	.zero		1
	.type		_ZN40_INTERNAL_ef071f5e_4_k_cu_11a3a2e7_113604cute7productE,@object
	.size		_ZN40_INTERNAL_ef071f5e_4_k_cu_11a3a2e7_113604cute7productE,(_ZN40_INTERNAL_ef071f5e_4_k_cu_11a3a2e7_113604cuda3std3__45__cpo3endE - _ZN40_INTERNAL_ef071f5e_4_k_cu_11a3a2e7_113604cute7productE)
_ZN40_INTERNAL_ef071f5e_4_k_cu_11a3a2e7_113604cute7productE:
	.zero		1
	.type		_ZN40_INTERNAL_ef071f5e_4_k_cu_11a3a2e7_113604cuda3std3__45__cpo3endE,@object
	.size		_ZN40_INTERNAL_ef071f5e_4_k_cu_11a3a2e7_113604cuda3std3__45__cpo3endE,(_ZN40_INTERNAL_ef071f5e_4_k_cu_11a3a2e7_113604cuda3std3__419piecewise_constructE - _ZN40_INTERNAL_ef071f5e_4_k_cu_11a3a2e7_113604cuda3std3__45__cpo3endE)
_ZN40_INTERNAL_ef071f5e_4_k_cu_11a3a2e7_113604cuda3std3__45__cpo3endE:
	.zero		1
	.type		_ZN40_INTERNAL_ef071f5e_4_k_cu_11a3a2e7_113604cuda3std3__419piecewise_constructE,@object
	.size		_ZN40_INTERNAL_ef071f5e_4_k_cu_11a3a2e7_113604cuda3std3__419piecewise_constructE,(_ZN40_INTERNAL_ef071f5e_4_k_cu_11a3a2e7_113604cuda3std3__45__cpo4cendE - _ZN40_INTERNAL_ef071f5e_4_k_cu_11a3a2e7_113604cuda3std3__419piecewise_constructE)
_ZN40_INTERNAL_ef071f5e_4_k_cu_11a3a2e7_113604cuda3std3__419piecewise_constructE:
	.zero		1
	.type		_ZN40_INTERNAL_ef071f5e_4_k_cu_11a3a2e7_113604cuda3std3__45__cpo4cendE,@object
	.size		_ZN40_INTERNAL_ef071f5e_4_k_cu_11a3a2e7_113604cuda3std3__45__cpo4cendE,(_ZN40_INTERNAL_ef071f5e_4_k_cu_11a3a2e7_113604cuda3std6ranges3__45__cpo4swapE - _ZN40_INTERNAL_ef071f5e_4_k_cu_11a3a2e7_113604cuda3std3__45__cpo4cendE)
_ZN40_INTERNAL_ef071f5e_4_k_cu_11a3a2e7_113604cuda3std3__45__cpo4cendE:
	.zero		1
	.type		_ZN40_INTERNAL_ef071f5e_4_k_cu_11a3a2e7_113604cuda3std6ranges3__45__cpo4swapE,@object
	.size		_ZN40_INTERNAL_ef071f5e_4_k_cu_11a3a2e7_113604cuda3std6ranges3__45__cpo4swapE,(.L_8 - _ZN40_INTERNAL_ef071f5e_4_k_cu_11a3a2e7_113604cuda3std6ranges3__45__cpo4swapE)
_ZN40_INTERNAL_ef071f5e_4_k_cu_11a3a2e7_113604cuda3std6ranges3__45__cpo4swapE:
	.zero		1
.L_8:


//--------------------- .nv.constant0._ZN7cutlass13device_kernelINS_4gemm6kernel13GemmUniversalIN4cute5tupleIJiiiiEEENS1_10collective13CollectiveMmaINS1_34MainloopSm90TmaGmmaWarpSpecializedILi5ENS5_IJNS4_1CILi1EEESB_SB_EEENS1_35KernelTmaWarpSpecializedCooperativeEEENS5_IJNSA_ILi128EEENSA_ILi32EEENSA_ILi256EEEEEEaNS5_IJlSB_lEEEaSJ_NS4_8TiledMMAINS4_8MMA_AtomIJNS4_4SM904GMMA26MMA_64x32x32_S32S8S8_SS_TNEEEENS4_6LayoutINS5_IJNSA_ILi2EEESB_SB_EEENS5_IJSB_NSA_ILi0EEEST_EEEEENS5_IJNS4_10UnderscoreESW_SW_EEEEENS4_13SM90_TMA_LOADENS4_14ComposedLayoutINS4_7SwizzleILi3ELi4ELi3EEENS4_18smem_ptr_flag_bitsILi8EEENSQ_INS5_IJNSA_ILi8EEESF_EEENS5_IJSF_SB_EEEEEEEvNS4_8identityESZ_S19_vS1A_EENS_8epilogue10collective6detail29Sm90TmaWarpSpecializedAdapterINS1D_15DefaultEpilogueIaSJ_SJ_NS1C_6thread17LinearCombinationIaLi1EiiLNS1H_9ScaleType4KindE0ELNS_15FloatRoundStyleE2EaEENS1_15EpilogueDefaultEEEEEvvEEEEvNT_6ParamsE --------------------------
	.section	.nv.constant0._ZN7cutlass13device_kernelINS_4gemm6kernel13GemmUniversalIN4cute5tupleIJiiiiEEENS1_10collective13CollectiveMmaINS1_34MainloopSm90TmaGmmaWarpSpecializedILi5ENS5_IJNS4_1CILi1EEESB_SB_EEENS1_35KernelTmaWarpSpecializedCooperativeEEENS5_IJNSA_ILi128EEENSA_ILi32EEENSA_ILi256EEEEEEaNS5_IJlSB_lEEEaSJ_NS4_8TiledMMAINS4_8MMA_AtomIJNS4_4SM904GMMA26MMA_64x32x32_S32S8S8_SS_TNEEEENS4_6LayoutINS5_IJNSA_ILi2EEESB_SB_EEENS5_IJSB_NSA_ILi0EEEST_EEEEENS5_IJNS4_10UnderscoreESW_SW_EEEEENS4_13SM90_TMA_LOADENS4_14ComposedLayoutINS4_7SwizzleILi3ELi4ELi3EEENS4_18smem_ptr_flag_bitsILi8EEENSQ_INS5_IJNSA_ILi8EEESF_EEENS5_IJSF_SB_EEEEEEEvNS4_8identityESZ_S19_vS1A_EENS_8epilogue10collective6detail29Sm90TmaWarpSpecializedAdapterINS1D_15DefaultEpilogueIaSJ_SJ_NS1C_6thread17LinearCombinationIaLi1EiiLNS1H_9ScaleType4KindE0ELNS_15FloatRoundStyleE2EaEENS1_15EpilogueDefaultEEEEEvvEEEEvNT_6ParamsE,"a",@progbits
	.sectionflags	@""
	.align	4
.nv.constant0._ZN7cutlass13device_kernelINS_4gemm6kernel13GemmUniversalIN4cute5tupleIJiiiiEEENS1_10collective13CollectiveMmaINS1_34MainloopSm90TmaGmmaWarpSpecializedILi5ENS5_IJNS4_1CILi1EEESB_SB_EEENS1_35KernelTmaWarpSpecializedCooperativeEEENS5_IJNSA_ILi128EEENSA_ILi32EEENSA_ILi256EEEEEEaNS5_IJlSB_lEEEaSJ_NS4_8TiledMMAINS4_8MMA_AtomIJNS4_4SM904GMMA26MMA_64x32x32_S32S8S8_SS_TNEEEENS4_6LayoutINS5_IJNSA_ILi2EEESB_SB_EEENS5_IJSB_NSA_ILi0EEEST_EEEEENS5_IJNS4_10UnderscoreESW_SW_EEEEENS4_13SM90_TMA_LOADENS4_14ComposedLayoutINS4_7SwizzleILi3ELi4ELi3EEENS4_18smem_ptr_flag_bitsILi8EEENSQ_INS5_IJNSA_ILi8EEESF_EEENS5_IJSF_SB_EEEEEEEvNS4_8identityESZ_S19_vS1A_EENS_8epilogue10collective6detail29Sm90TmaWarpSpecializedAdapterINS1D_15DefaultEpilogueIaSJ_SJ_NS1C_6thread17LinearCombinationIaLi1EiiLNS1H_9ScaleType4KindE0ELNS_15FloatRoundStyleE2EaEENS1_15EpilogueDefaultEEEEEvvEEEEvNT_6ParamsE:
	.zero		1664


//--------------------- SYMBOLS --------------------------

	.type		.nv.reservedSmem.offset0,@object
	.size		.nv.reservedSmem.offset0,0x4
	.type		__assertfail,@function
